// auto-generated by cutlass_sweep.gemm — config: {"arch": "sm_90", "cluster_m": 1, "cluster_n": 1, "dtype": "e4m3", "dtype_b": "e5m2", "layout": "tt", "stages": 0, "tile_k": 128, "tile_m": 64, "tile_n": 64}
#include "cutlass/cutlass.h"
#include "cutlass/gemm/collective/collective_builder.hpp"
#include "cutlass/gemm/device/gemm_universal_adapter.h"
#include "cutlass/gemm/kernel/gemm_universal.hpp"
#include "cutlass/epilogue/collective/collective_builder.hpp"

using ElemA = cutlass::float_e4m3_t;
using ElemB = cutlass::float_e5m2_t;
using ElemCD = cutlass::float_e4m3_t;
using Acc  = float;
using TileShape    = cute::Shape<cute::_64, cute::_64, cute::_128>;
using ClusterShape = cute::Shape<cute::_1, cute::_1, cute::_1>;

using CollectiveEpilogue = typename cutlass::epilogue::collective::CollectiveBuilder<
    cutlass::arch::Sm90, cutlass::arch::OpClassTensorOp,
    TileShape, ClusterShape,
    cutlass::epilogue::collective::EpilogueTileAuto,
    Acc, Acc,
    ElemCD, cutlass::layout::RowMajor, 128 / cutlass::sizeof_bits<ElemCD>::value,
    ElemCD, cutlass::layout::RowMajor, 128 / cutlass::sizeof_bits<ElemCD>::value,
    cutlass::epilogue::collective::EpilogueScheduleAuto
  >::CollectiveOp;

using CollectiveMainloop = typename cutlass::gemm::collective::CollectiveBuilder<
    cutlass::arch::Sm90, cutlass::arch::OpClassTensorOp,
    ElemA, cutlass::layout::ColumnMajor, 128 / cutlass::sizeof_bits<ElemA>::value,
    ElemB, cutlass::layout::ColumnMajor, 128 / cutlass::sizeof_bits<ElemB>::value,
    Acc,
    TileShape, ClusterShape,
    cutlass::gemm::collective::StageCountAutoCarveout<static_cast<int>(sizeof(typename CollectiveEpilogue::SharedStorage))>,
    cutlass::gemm::collective::KernelScheduleAuto
  >::CollectiveOp;

using GemmKernel = cutlass::gemm::kernel::GemmUniversal<
    cute::Shape<int,int,int,int>,
    CollectiveMainloop,
    CollectiveEpilogue
>;
using Gemm = cutlass::gemm::device::GemmUniversalAdapter<GemmKernel>;

// Force the device kernel symbol into the cubin without needing a host main.
auto* _anchor = &cutlass::device_kernel<GemmKernel>;


// ===== COMPILED SASS (sm_90a) =====

	.target	sm_90a

	.elftype	@"ET_EXEC"


//--------------------- .note.nv.tkinfo           --------------------------
	.section	.note.nv.tkinfo,"",@"SHT_NOTE"
	.sectionflags	@"SHF_NOTE_NV_TKINFO"
	.tkinfo
        /*0018*/ 	.word	0x00000002
        /*0030*/ 	.string	""
        /*0030*/ 	.string	"ptxas"
        /*0030*/ 	.string	"Cuda compilation tools, release 13.0, V13.0.88"
        /*0030*/ 	.string	"Build cuda_13.0.r13.0/compiler.36424714_0"
        /*0030*/ 	.string	"-arch sm_90a -m 64 "



//--------------------- .note.nv.cuinfo           --------------------------
	.section	.note.nv.cuinfo,"",@"SHT_NOTE"
	.sectionflags	@"SHF_NOTE_NV_CUINFO"
        /*0018*/ 	.short	0x0002
        /*001a*/ 	.short	0x005a
        /*001c*/ 	.short	0x0082
	.zero		2


//--------------------- .nv.info                  --------------------------
	.section	.nv.info,"",@"SHT_CUDA_INFO"
	.align	4


	//----- nvinfo : EIATTR_REGCOUNT
	.align		4
        /*0000*/ 	.byte	0x04, 0x2f
        /*0002*/ 	.short	(.L_16 - .L_15)
	.align		4
.L_15:
        /*0004*/ 	.word	index@(_ZN7cutlass13device_kernelINS_4gemm6kernel13GemmUniversalIN4cute5tupleIJiiiiEEENS1_10collective13CollectiveMmaINS1_39MainloopSm90TmaGmmaRmemAWarpSpecializedILi14ENS5_IJNS4_1CILi1EEESB_SB_EEENS1_32KernelTmaWarpSpecializedPingpongEEENS5_IJNSA_ILi64EEESF_NSA_ILi128EEEEEENS_12float_e4m3_tENS5_IJSB_llEEENS_12float_e5m2_tENS5_IJlSB_lEEENS4_8TiledMMAINS4_8MMA_AtomIJNS4_4SM904GMMA30MMA_64x64x32_F32E4M3E5M2_RS_TNILNSP_7ScaleInE1ELSR_1EEEEEENS4_6LayoutISC_NS5_IJNSA_ILi0EEESV_SV_EEEEENS5_IJNS4_10UnderscoreESY_SY_EEEEENS4_13SM90_TMA_LOADENS4_14ComposedLayoutINS4_7SwizzleILi2ELi4ELi3EEENS4_18smem_ptr_flag_bitsILi8EEENSU_INS5_IJSF_NSA_ILi8EEEEEENS5_IJSB_SF_EEEEEEENS4_9Copy_AtomIJNS4_39AutoVectorizingCopyWithAssumedAlignmentILi128EEESI_EEENS4_8identityES11_NS12_INS13_ILi3ELi4ELi3EEES16_NSU_INS5_IJS17_SG_EEENS5_IJSG_SB_EEEEEEEvS1G_EENS_8epilogue10collective6detail29Sm90TmaWarpSpecializedAdapterINS1O_15DefaultEpilogueISI_SL_SL_NS1N_6thread17LinearCombinationISI_Li1EffLNS1S_9ScaleType4KindE0ELNS_15FloatRoundStyleE2ESI_EENS1_15EpilogueDefaultEEEEEvvEEEEvNT_6ParamsE)
        /*0008*/ 	.word	0x000000a8


	//----- nvinfo : EIATTR_FRAME_SIZE
	.align		4
.L_16:
        /*000c*/ 	.byte	0x04, 0x11
        /*000e*/ 	.short	(.L_18 - .L_17)
	.align		4
.L_17:
        /*0010*/ 	.word	index@(_ZN7cutlass13device_kernelINS_4gemm6kernel13GemmUniversalIN4cute5tupleIJiiiiEEENS1_10collective13CollectiveMmaINS1_39MainloopSm90TmaGmmaRmemAWarpSpecializedILi14ENS5_IJNS4_1CILi1EEESB_SB_EEENS1_32KernelTmaWarpSpecializedPingpongEEENS5_IJNSA_ILi64EEESF_NSA_ILi128EEEEEENS_12float_e4m3_tENS5_IJSB_llEEENS_12float_e5m2_tENS5_IJlSB_lEEENS4_8TiledMMAINS4_8MMA_AtomIJNS4_4SM904GMMA30MMA_64x64x32_F32E4M3E5M2_RS_TNILNSP_7ScaleInE1ELSR_1EEEEEENS4_6LayoutISC_NS5_IJNSA_ILi0EEESV_SV_EEEEENS5_IJNS4_10UnderscoreESY_SY_EEEEENS4_13SM90_TMA_LOADENS4_14ComposedLayoutINS4_7SwizzleILi2ELi4ELi3EEENS4_18smem_ptr_flag_bitsILi8EEENSU_INS5_IJSF_NSA_ILi8EEEEEENS5_IJSB_SF_EEEEEEENS4_9Copy_AtomIJNS4_39AutoVectorizingCopyWithAssumedAlignmentILi128EEESI_EEENS4_8identityES11_NS12_INS13_ILi3ELi4ELi3EEES16_NSU_INS5_IJS17_SG_EEENS5_IJSG_SB_EEEEEEEvS1G_EENS_8epilogue10collective6detail29Sm90TmaWarpSpecializedAdapterINS1O_15DefaultEpilogueISI_SL_SL_NS1N_6thread17LinearCombinationISI_Li1EffLNS1S_9ScaleType4KindE0ELNS_15FloatRoundStyleE2ESI_EENS1_15EpilogueDefaultEEEEEvvEEEEvNT_6ParamsE)
        /*0014*/ 	.word	0x00000000


	//----- nvinfo : EIATTR_MIN_STACK_SIZE
	.align		4
.L_18:
        /*0018*/ 	.byte	0x04, 0x12
        /*001a*/ 	.short	(.L_20 - .L_19)
	.align		4
.L_19:
        /*001c*/ 	.word	index@(_ZN7cutlass13device_kernelINS_4gemm6kernel13GemmUniversalIN4cute5tupleIJiiiiEEENS1_10collective13CollectiveMmaINS1_39MainloopSm90TmaGmmaRmemAWarpSpecializedILi14ENS5_IJNS4_1CILi1EEESB_SB_EEENS1_32KernelTmaWarpSpecializedPingpongEEENS5_IJNSA_ILi64EEESF_NSA_ILi128EEEEEENS_12float_e4m3_tENS5_IJSB_llEEENS_12float_e5m2_tENS5_IJlSB_lEEENS4_8TiledMMAINS4_8MMA_AtomIJNS4_4SM904GMMA30MMA_64x64x32_F32E4M3E5M2_RS_TNILNSP_7ScaleInE1ELSR_1EEEEEENS4_6LayoutISC_NS5_IJNSA_ILi0EEESV_SV_EEEEENS5_IJNS4_10UnderscoreESY_SY_EEEEENS4_13SM90_TMA_LOADENS4_14ComposedLayoutINS4_7SwizzleILi2ELi4ELi3EEENS4_18smem_ptr_flag_bitsILi8EEENSU_INS5_IJSF_NSA_ILi8EEEEEENS5_IJSB_SF_EEEEEEENS4_9Copy_AtomIJNS4_39AutoVectorizingCopyWithAssumedAlignmentILi128EEESI_EEENS4_8identityES11_NS12_INS13_ILi3ELi4ELi3EEES16_NSU_INS5_IJS17_SG_EEENS5_IJSG_SB_EEEEEEEvS1G_EENS_8epilogue10collective6detail29Sm90TmaWarpSpecializedAdapterINS1O_15DefaultEpilogueISI_SL_SL_NS1N_6thread17LinearCombinationISI_Li1EffLNS1S_9ScaleType4KindE0ELNS_15FloatRoundStyleE2ESI_EENS1_15EpilogueDefaultEEEEEvvEEEEvNT_6ParamsE)
        /*0020*/ 	.word	0x00000000
.L_20:


//--------------------- .nv.compat                --------------------------
	.section	.nv.compat,"",@"SHT_CUDA_COMPAT_INFO"
	.align	4
        /*0000*/ 	.byte	0x02, 0x09, 0x01, 0x00, 0x02, 0x02, 0x04, 0x00, 0x02, 0x05, 0x05, 0x00, 0x03, 0x07, 0x01, 0x01
        /*0010*/ 	.byte	0x02, 0x03, 0x01, 0x00, 0x02, 0x06, 0x01, 0x00, 0x04, 0x0b, 0x08, 0x00, 0x00, 0x00, 0x00, 0x00
        /*0020*/ 	.byte	0x00, 0x00, 0x00, 0x00


//--------------------- .nv.info._ZN7cutlass13device_kernelINS_4gemm6kernel13GemmUniversalIN4cute5tupleIJiiiiEEENS1_10collective13CollectiveMmaINS1_39MainloopSm90TmaGmmaRmemAWarpSpecializedILi14ENS5_IJNS4_1CILi1EEESB_SB_EEENS1_32KernelTmaWarpSpecializedPingpongEEENS5_IJNSA_ILi64EEESF_NSA_ILi128EEEEEENS_12float_e4m3_tENS5_IJSB_llEEENS_12float_e5m2_tENS5_IJlSB_lEEENS4_8TiledMMAINS4_8MMA_AtomIJNS4_4SM904GMMA30MMA_64x64x32_F32E4M3E5M2_RS_TNILNSP_7ScaleInE1ELSR_1EEEEEENS4_6LayoutISC_NS5_IJNSA_ILi0EEESV_SV_EEEEENS5_IJNS4_10UnderscoreESY_SY_EEEEENS4_13SM90_TMA_LOADENS4_14ComposedLayoutINS4_7SwizzleILi2ELi4ELi3EEENS4_18smem_ptr_flag_bitsILi8EEENSU_INS5_IJSF_NSA_ILi8EEEEEENS5_IJSB_SF_EEEEEEENS4_9Copy_AtomIJNS4_39AutoVectorizingCopyWithAssumedAlignmentILi128EEESI_EEENS4_8identityES11_NS12_INS13_ILi3ELi4ELi3EEES16_NSU_INS5_IJS17_SG_EEENS5_IJSG_SB_EEEEEEEvS1G_EENS_8epilogue10collective6detail29Sm90TmaWarpSpecializedAdapterINS1O_15DefaultEpilogueISI_SL_SL_NS1N_6thread17LinearCombinationISI_Li1EffLNS1S_9ScaleType4KindE0ELNS_15FloatRoundStyleE2ESI_EENS1_15EpilogueDefaultEEEEEvvEEEEvNT_6ParamsE --------------------------
	.section	.nv.info._ZN7cutlass13device_kernelINS_4gemm6kernel13GemmUniversalIN4cute5tupleIJiiiiEEENS1_10collective13CollectiveMmaINS1_39MainloopSm90TmaGmmaRmemAWarpSpecializedILi14ENS5_IJNS4_1CILi1EEESB_SB_EEENS1_32KernelTmaWarpSpecializedPingpongEEENS5_IJNSA_ILi64EEESF_NSA_ILi128EEEEEENS_12float_e4m3_tENS5_IJSB_llEEENS_12float_e5m2_tENS5_IJlSB_lEEENS4_8TiledMMAINS4_8MMA_AtomIJNS4_4SM904GMMA30MMA_64x64x32_F32E4M3E5M2_RS_TNILNSP_7ScaleInE1ELSR_1EEEEEENS4_6LayoutISC_NS5_IJNSA_ILi0EEESV_SV_EEEEENS5_IJNS4_10UnderscoreESY_SY_EEEEENS4_13SM90_TMA_LOADENS4_14ComposedLayoutINS4_7SwizzleILi2ELi4ELi3EEENS4_18smem_ptr_flag_bitsILi8EEENSU_INS5_IJSF_NSA_ILi8EEEEEENS5_IJSB_SF_EEEEEEENS4_9Copy_AtomIJNS4_39AutoVectorizingCopyWithAssumedAlignmentILi128EEESI_EEENS4_8identityES11_NS12_INS13_ILi3ELi4ELi3EEES16_NSU_INS5_IJS17_SG_EEENS5_IJSG_SB_EEEEEEEvS1G_EENS_8epilogue10collective6detail29Sm90TmaWarpSpecializedAdapterINS1O_15DefaultEpilogueISI_SL_SL_NS1N_6thread17LinearCombinationISI_Li1EffLNS1S_9ScaleType4KindE0ELNS_15FloatRoundStyleE2ESI_EENS1_15EpilogueDefaultEEEEEvvEEEEvNT_6ParamsE,"",@"SHT_CUDA_INFO"
	.sectionflags	@""
	.align	4


	//----- nvinfo : EIATTR_CUDA_API_VERSION
	.align		4
        /*0000*/ 	.byte	0x04, 0x37
        /*0002*/ 	.short	(.L_22 - .L_21)
.L_21:
        /*0004*/ 	.word	0x00000082


	//----- nvinfo : EIATTR_KPARAM_INFO
	.align		4
.L_22:
        /*0008*/ 	.byte	0x04, 0x17
        /*000a*/ 	.short	(.L_24 - .L_23)
.L_23:
        /*000c*/ 	.word	0x00000000
        /*0010*/ 	.short	0x0000
        /*0012*/ 	.short	0x0070
        /*0014*/ 	.byte	0x00, 0xf0, 0x01, 0x10


	//----- nvinfo : EIATTR_SPARSE_MMA_MASK
	.align		4
.L_24:
        /*0018*/ 	.byte	0x03, 0x50
        /*001a*/ 	.short	0x0000


	//----- nvinfo : EIATTR_MAXREG_COUNT
	.align		4
        /*001c*/ 	.byte	0x03, 0x1b
        /*001e*/ 	.short	0x00a8


	//----- nvinfo : EIATTR_NUM_BARRIERS
	.align		4
        /*0020*/ 	.byte	0x02, 0x4c
        /*0022*/ 	.byte	0x01
	.zero		1


	//----- nvinfo : EIATTR_EXTERNS
	.align		4
        /*0024*/ 	.byte	0x04, 0x0f
        /*0026*/ 	.short	(.L_26 - .L_25)


	//   ....[0]....
	.align		4
.L_25:
        /*0028*/ 	.word	index@(__assertfail)


	//----- nvinfo : EIATTR_MERCURY_ISA_VERSION
	.align		4
.L_26:
        /*002c*/ 	.byte	0x03, 0x5f
        /*002e*/ 	.short	0x0101


	//----- nvinfo : EIATTR_INT_WARP_WIDE_INSTR_OFFSETS
	.align		4
        /*0030*/ 	.byte	0x04, 0x31
        /*0032*/ 	.short	(.L_28 - .L_27)


	//   ....[0]....
.L_27:
        /*0034*/ 	.word	0x00000600


	//   ....[1]....
        /*0038*/ 	.word	0x00000610


	//   ....[2]....
        /*003c*/ 	.word	0x00000680


	//   ....[3]....
        /*0040*/ 	.word	0x00000690


	//   ....[4]....
        /*0044*/ 	.word	0x000006a0


	//   ....[5]....
        /*0048*/ 	.word	0x000006c0


	//   ....[6]....
        /*004c*/ 	.word	0x00000720


	//   ....[7]....
        /*0050*/ 	.word	0x00000740


	//----- nvinfo : EIATTR_COOP_GROUP_MASK_REGIDS
	.align		4
.L_28:
        /*0054*/ 	.byte	0x04, 0x29
        /*0056*/ 	.short	(.L_30 - .L_29)


	//   ....[0]....
.L_29:
        /*0058*/ 	.word	0xffffffff


	//   ....[1]....
        /*005c*/ 	.word	0xffffffff


	//   ....[2]....
        /*0060*/ 	.word	0xffffffff


	//   ....[3]....
        /*0064*/ 	.word	0xffffffff


	//   ....[4]....
        /*0068*/ 	.word	0xffffffff


	//   ....[5]....
        /*006c*/ 	.word	0xffffffff


	//   ....[6]....
        /*0070*/ 	.word	0x0500000f


	//----- nvinfo : EIATTR_COOP_GROUP_INSTR_OFFSETS
	.align		4
.L_30:
        /*0074*/ 	.byte	0x04, 0x28
        /*0076*/ 	.short	(.L_32 - .L_31)


	//   ....[0]....
.L_31:
        /*0078*/ 	.word	0x00000050


	//   ....[1]....
        /*007c*/ 	.word	0x00000080


	//   ....[2]....
        /*0080*/ 	.word	0x00000180


	//   ....[3]....
        /*0084*/ 	.word	0x00000500


	//   ....[4]....
        /*0088*/ 	.word	0x00000540


	//   ....[5]....
        /*008c*/ 	.word	0x00000580


	//   ....[6]....
        /*0090*/ 	.word	0x00008340


	//----- nvinfo : EIATTR_REG_RECONFIG
	.align		4
.L_32:
        /*0094*/ 	.byte	0x01, 0x54
	.zero		2


	//----- nvinfo : EIATTR_SYSCALL_OFFSETS
	.align		4
        /*0098*/ 	.byte	0x04, 0x46
        /*009a*/ 	.short	(.L_34 - .L_33)


	//   ....[0]....
.L_33:
        /*009c*/ 	.word	0x000017d0


	//   ....[1]....
        /*00a0*/ 	.word	0x00001910


	//   ....[2]....
        /*00a4*/ 	.word	0x00001a00


	//   ....[3]....
        /*00a8*/ 	.word	0x00006e00


	//   ....[4]....
        /*00ac*/ 	.word	0x00006f30


	//----- nvinfo : EIATTR_MBARRIER_INSTR_OFFSETS
	.align		4
.L_34:
        /*00b0*/ 	.byte	0x04, 0x39
        /*00b2*/ 	.short	(.L_36 - .L_35)


	//   ....[0]....
.L_35:
        /*00b4*/ 	.word	0x00000320
        /*00b8*/ 	.word	0x000000ff
        /*00bc*/ 	.word	0x00000000
        /*00c0*/ 	.short	0x0100
        /*00c2*/ 	.byte	0x05
	.zero		1


	//   ....[1]....
        /*00c4*/ 	.word	0x00000330
        /*00c8*/ 	.word	0x000000ff
        /*00cc*/ 	.word	0x00000070
        /*00d0*/ 	.short	0x0100
        /*00d2*/ 	.byte	0x05
	.zero		1


	//   ....[2]....
        /*00d4*/ 	.word	0x00000340
        /*00d8*/ 	.word	0x000000ff
        /*00dc*/ 	.word	0x00000008
        /*00e0*/ 	.short	0x0100
        /*00e2*/ 	.byte	0x05
	.zero		1


	//   ....[3]....
        /*00e4*/ 	.word	0x00000350
        /*00e8*/ 	.word	0x000000ff
        /*00ec*/ 	.word	0x00000078
        /*00f0*/ 	.short	0x0100
        /*00f2*/ 	.byte	0x05
	.zero		1


	//   ....[4]....
        /*00f4*/ 	.word	0x00000360
        /*00f8*/ 	.word	0x000000ff
        /*00fc*/ 	.word	0x00000010
        /*0100*/ 	.short	0x0100
        /*0102*/ 	.byte	0x05
	.zero		1


	//   ....[5]....
        /*0104*/ 	.word	0x00000370
        /*0108*/ 	.word	0x000000ff
        /*010c*/ 	.word	0x00000080
        /*0110*/ 	.short	0x0100
        /*0112*/ 	.byte	0x05
	.zero		1


	//   ....[6]....
        /*0114*/ 	.word	0x00000380
        /*0118*/ 	.word	0x000000ff
        /*011c*/ 	.word	0x00000018
        /*0120*/ 	.short	0x0100
        /*0122*/ 	.byte	0x05
	.zero		1


	//   ....[7]....
        /*0124*/ 	.word	0x00000390
        /*0128*/ 	.word	0x000000ff
        /*012c*/ 	.word	0x00000088
        /*0130*/ 	.short	0x0100
        /*0132*/ 	.byte	0x05
	.zero		1


	//   ....[8]....
        /*0134*/ 	.word	0x000003a0
        /*0138*/ 	.word	0x000000ff
        /*013c*/ 	.word	0x00000020
        /*0140*/ 	.short	0x0100
        /*0142*/ 	.byte	0x05
	.zero		1


	//   ....[9]....
        /*0144*/ 	.word	0x000003b0
        /*0148*/ 	.word	0x000000ff
        /*014c*/ 	.word	0x00000090
        /*0150*/ 	.short	0x0100
        /*0152*/ 	.byte	0x05
	.zero		1


	//   ....[10]....
        /*0154*/ 	.word	0x000003c0
        /*0158*/ 	.word	0x000000ff
        /*015c*/ 	.word	0x00000028
        /*0160*/ 	.short	0x0100
        /*0162*/ 	.byte	0x05
	.zero		1


	//   ....[11]....
        /*0164*/ 	.word	0x000003d0
        /*0168*/ 	.word	0x000000ff
        /*016c*/ 	.word	0x00000098
        /*0170*/ 	.short	0x0100
        /*0172*/ 	.byte	0x05
	.zero		1


	//   ....[12]....
        /*0174*/ 	.word	0x000003e0
        /*0178*/ 	.word	0x000000ff
        /*017c*/ 	.word	0x00000030
        /*0180*/ 	.short	0x0100
        /*0182*/ 	.byte	0x05
	.zero		1


	//   ....[13]....
        /*0184*/ 	.word	0x000003f0
        /*0188*/ 	.word	0x000000ff
        /*018c*/ 	.word	0x000000a0
        /*0190*/ 	.short	0x0100
        /*0192*/ 	.byte	0x05
	.zero		1


	//   ....[14]....
        /*0194*/ 	.word	0x00000400
        /*0198*/ 	.word	0x000000ff
        /*019c*/ 	.word	0x00000038
        /*01a0*/ 	.short	0x0100
        /*01a2*/ 	.byte	0x05
	.zero		1


	//   ....[15]....
        /*01a4*/ 	.word	0x00000410
        /*01a8*/ 	.word	0x000000ff
        /*01ac*/ 	.word	0x000000a8
        /*01b0*/ 	.short	0x0100
        /*01b2*/ 	.byte	0x05
	.zero		1


	//   ....[16]....
        /*01b4*/ 	.word	0x00000420
        /*01b8*/ 	.word	0x000000ff
        /*01bc*/ 	.word	0x00000040
        /*01c0*/ 	.short	0x0100
        /*01c2*/ 	.byte	0x05
	.zero		1


	//   ....[17]....
        /*01c4*/ 	.word	0x00000430
        /*01c8*/ 	.word	0x000000ff
        /*01cc*/ 	.word	0x000000b0
        /*01d0*/ 	.short	0x0100
        /*01d2*/ 	.byte	0x05
	.zero		1


	//   ....[18]....
        /*01d4*/ 	.word	0x00000440
        /*01d8*/ 	.word	0x000000ff
        /*01dc*/ 	.word	0x00000048
        /*01e0*/ 	.short	0x0100
        /*01e2*/ 	.byte	0x05
	.zero		1


	//   ....[19]....
        /*01e4*/ 	.word	0x00000450
        /*01e8*/ 	.word	0x000000ff
        /*01ec*/ 	.word	0x000000b8
        /*01f0*/ 	.short	0x0100
        /*01f2*/ 	.byte	0x05
	.zero		1


	//   ....[20]....
        /*01f4*/ 	.word	0x00000460
        /*01f8*/ 	.word	0x000000ff
        /*01fc*/ 	.word	0x00000050
        /*0200*/ 	.short	0x0100
        /*0202*/ 	.byte	0x05
	.zero		1


	//   ....[21]....
        /*0204*/ 	.word	0x00000470
        /*0208*/ 	.word	0x000000ff
        /*020c*/ 	.word	0x000000c0
        /*0210*/ 	.short	0x0100
        /*0212*/ 	.byte	0x05
	.zero		1


	//   ....[22]....
        /*0214*/ 	.word	0x00000480
        /*0218*/ 	.word	0x000000ff
        /*021c*/ 	.word	0x00000058
        /*0220*/ 	.short	0x0100
        /*0222*/ 	.byte	0x05
	.zero		1


	//   ....[23]....
        /*0224*/ 	.word	0x00000490
        /*0228*/ 	.word	0x000000ff
        /*022c*/ 	.word	0x000000c8
        /*0230*/ 	.short	0x0100
        /*0232*/ 	.byte	0x05
	.zero		1


	//   ....[24]....
        /*0234*/ 	.word	0x000004a0
        /*0238*/ 	.word	0x000000ff
        /*023c*/ 	.word	0x00000060
        /*0240*/ 	.short	0x0100
        /*0242*/ 	.byte	0x05
	.zero		1


	//   ....[25]....
        /*0244*/ 	.word	0x000004b0
        /*0248*/ 	.word	0x000000ff
        /*024c*/ 	.word	0x000000d0
        /*0250*/ 	.short	0x0100
        /*0252*/ 	.byte	0x05
	.zero		1


	//   ....[26]....
        /*0254*/ 	.word	0x000004c0
        /*0258*/ 	.word	0x000000ff
        /*025c*/ 	.word	0x00000068
        /*0260*/ 	.short	0x0100
        /*0262*/ 	.byte	0x05
	.zero		1


	//   ....[27]....
        /*0264*/ 	.word	0x000004d0
        /*0268*/ 	.word	0x000000ff
        /*026c*/ 	.word	0x000000d8
        /*0270*/ 	.short	0x0100
        /*0272*/ 	.byte	0x05
	.zero		1


	//   ....[28]....
        /*0274*/ 	.word	0x00000760
        /*0278*/ 	.word	0x000000ff
        /*027c*/ 	.word	0x00000110
        /*0280*/ 	.short	0x0100
        /*0282*/ 	.byte	0x05
	.zero		1


	//   ....[29]....
        /*0284*/ 	.word	0x00000770
        /*0288*/ 	.word	0x000000ff
        /*028c*/ 	.word	0x00000118
        /*0290*/ 	.short	0x0100
        /*0292*/ 	.byte	0x05
	.zero		1


	//   ....[30]....
        /*0294*/ 	.word	0x000007b0
        /*0298*/ 	.word	0x000000ff
        /*029c*/ 	.word	0x000000f0
        /*02a0*/ 	.short	0x0100
        /*02a2*/ 	.byte	0x0a
	.zero		1


	//   ....[31]....
        /*02a4*/ 	.word	0x000007d0
        /*02a8*/ 	.word	0x000000ff
        /*02ac*/ 	.word	0x000000f8
        /*02b0*/ 	.short	0x0100
        /*02b2*/ 	.byte	0x0a
	.zero		1


	//   ....[32]....
        /*02b4*/ 	.word	0x000007e0
        /*02b8*/ 	.word	0x000000ff
        /*02bc*/ 	.word	0x00000100
        /*02c0*/ 	.short	0x0100
        /*02c2*/ 	.byte	0x0a
	.zero		1


	//   ....[33]....
        /*02c4*/ 	.word	0x000007f0
        /*02c8*/ 	.word	0x000000ff
        /*02cc*/ 	.word	0x00000108
        /*02d0*/ 	.short	0x0100
        /*02d2*/ 	.byte	0x0a
	.zero		1


	//   ....[34]....
        /*02d4*/ 	.word	0x00001680
        /*02d8*/ 	.word	0x00000042
        /*02dc*/ 	.word	0x00000000
        /*02e0*/ 	.short	0x010a
        /*02e2*/ 	.byte	0x2d
	.zero		1


	//   ....[35]....
        /*02e4*/ 	.word	0x00001ac0
        /*02e8*/ 	.word	0x00000003
        /*02ec*/ 	.word	0x00000000
        /*02f0*/ 	.short	0x010a
        /*02f2*/ 	.byte	0x3f
	.zero		1


	//   ....[36]....
        /*02f4*/ 	.word	0x00001b00
        /*02f8*/ 	.word	0x00000003
        /*02fc*/ 	.word	0x00000000
        /*0300*/ 	.short	0x010a
        /*0302*/ 	.byte	0x3f
	.zero		1


	//   ....[37]....
        /*0304*/ 	.word	0x00001c10
        /*0308*/ 	.word	0x00000003
        /*030c*/ 	.word	0x00000000
        /*0310*/ 	.short	0x010a
        /*0312*/ 	.byte	0x3f
	.zero		1


	//   ....[38]....
        /*0314*/ 	.word	0x00002560
        /*0318*/ 	.word	0x00000003
        /*031c*/ 	.word	0x00000000
        /*0320*/ 	.short	0x010a
        /*0322*/ 	.byte	0x3f
	.zero		1


	//   ....[39]....
        /*0324*/ 	.word	0x00002880
        /*0328*/ 	.word	0x0000000f
        /*032c*/ 	.word	0x00000000
        /*0330*/ 	.short	0x010a
        /*0332*/ 	.byte	0x3f
	.zero		1


	//   ....[40]....
        /*0334*/ 	.word	0x00002d40
        /*0338*/ 	.word	0x000000ff
        /*033c*/ 	.word	0x00000000
        /*0340*/ 	.short	0x0101
        /*0342*/ 	.byte	0x05
	.zero		1


	//   ....[41]....
        /*0344*/ 	.word	0x00003010
        /*0348*/ 	.word	0x0000000f
        /*034c*/ 	.word	0x00000000
        /*0350*/ 	.short	0x010a
        /*0352*/ 	.byte	0x3f
	.zero		1


	//   ....[42]....
        /*0354*/ 	.word	0x000037a0
        /*0358*/ 	.word	0x000000ff
        /*035c*/ 	.word	0x00000000
        /*0360*/ 	.short	0x0101
        /*0362*/ 	.byte	0x04
	.zero		1


	//   ....[43]....
        /*0364*/ 	.word	0x00003a70
        /*0368*/ 	.word	0x0000003f
        /*036c*/ 	.word	0x00000000
        /*0370*/ 	.short	0x0101
        /*0372*/ 	.byte	0x31
	.zero		1


	//   ....[44]....
        /*0374*/ 	.word	0x00003b40
        /*0378*/ 	.word	0x000000ff
        /*037c*/ 	.word	0x00000000
        /*0380*/ 	.short	0x0101
        /*0382*/ 	.byte	0x06
	.zero		1


	//   ....[45]....
        /*0384*/ 	.word	0x00003bf0
        /*0388*/ 	.word	0x00000042
        /*038c*/ 	.word	0x00000010
        /*0390*/ 	.short	0x010a
        /*0392*/ 	.byte	0x2d
	.zero		1


	//   ....[46]....
        /*0394*/ 	.word	0x00006430
        /*0398*/ 	.word	0x00000040
        /*039c*/ 	.word	0x00000000
        /*03a0*/ 	.short	0x0101
        /*03a2*/ 	.byte	0x31
	.zero		1


	//   ....[47]....
        /*03a4*/ 	.word	0x00007000
        /*03a8*/ 	.word	0x00000006
        /*03ac*/ 	.word	0x00000070
        /*03b0*/ 	.short	0x010a
        /*03b2*/ 	.byte	0x3f
	.zero		1


	//   ....[48]....
        /*03b4*/ 	.word	0x00007400
        /*03b8*/ 	.word	0x00000003
        /*03bc*/ 	.word	0x00000118
        /*03c0*/ 	.short	0x0101
        /*03c2*/ 	.byte	0x3f
	.zero		1


	//   ....[49]....
        /*03c4*/ 	.word	0x00007b00
        /*03c8*/ 	.word	0x00000005
        /*03cc*/ 	.word	0x00000000
        /*03d0*/ 	.short	0x010a
        /*03d2*/ 	.byte	0x3f
	.zero		1


	//   ....[50]....
        /*03d4*/ 	.word	0x00007b80
        /*03d8*/ 	.word	0x00000007
        /*03dc*/ 	.word	0x00000000
        /*03e0*/ 	.short	0x010a
        /*03e2*/ 	.byte	0x3f
	.zero		1


	//   ....[51]....
        /*03e4*/ 	.word	0x00007c10
        /*03e8*/ 	.word	0x00000006
        /*03ec*/ 	.word	0x00000000
        /*03f0*/ 	.short	0x010a
        /*03f2*/ 	.byte	0x3f
	.zero		1


	//   ....[52]....
        /*03f4*/ 	.word	0x00007ca0
        /*03f8*/ 	.word	0x00000009
        /*03fc*/ 	.word	0x00000000
        /*0400*/ 	.short	0x010a
        /*0402*/ 	.byte	0x3f
	.zero		1


	//   ....[53]....
        /*0404*/ 	.word	0x00007d30
        /*0408*/ 	.word	0x00000006
        /*040c*/ 	.word	0x00000000
        /*0410*/ 	.short	0x010a
        /*0412*/ 	.byte	0x3f
	.zero		1


	//   ....[54]....
        /*0414*/ 	.word	0x00007dc0
        /*0418*/ 	.word	0x00000009
        /*041c*/ 	.word	0x00000000
        /*0420*/ 	.short	0x010a
        /*0422*/ 	.byte	0x3f
	.zero		1


	//   ....[55]....
        /*0424*/ 	.word	0x00007e50
        /*0428*/ 	.word	0x00000006
        /*042c*/ 	.word	0x00000000
        /*0430*/ 	.short	0x010a
        /*0432*/ 	.byte	0x3f
	.zero		1


	//   ....[56]....
        /*0434*/ 	.word	0x00007ee0
        /*0438*/ 	.word	0x00000009
        /*043c*/ 	.word	0x00000000
        /*0440*/ 	.short	0x010a
        /*0442*/ 	.byte	0x3f
	.zero		1


	//   ....[57]....
        /*0444*/ 	.word	0x00007f70
        /*0448*/ 	.word	0x00000006
        /*044c*/ 	.word	0x00000000
        /*0450*/ 	.short	0x010a
        /*0452*/ 	.byte	0x3f
	.zero		1


	//   ....[58]....
        /*0454*/ 	.word	0x00008000
        /*0458*/ 	.word	0x00000009
        /*045c*/ 	.word	0x00000000
        /*0460*/ 	.short	0x010a
        /*0462*/ 	.byte	0x3f
	.zero		1


	//   ....[59]....
        /*0464*/ 	.word	0x00008090
        /*0468*/ 	.word	0x00000006
        /*046c*/ 	.word	0x00000000
        /*0470*/ 	.short	0x010a
        /*0472*/ 	.byte	0x3f
	.zero		1


	//   ....[60]....
        /*0474*/ 	.word	0x00008120
        /*0478*/ 	.word	0x00000009
        /*047c*/ 	.word	0x00000000
        /*0480*/ 	.short	0x010a
        /*0482*/ 	.byte	0x3f
	.zero		1


	//   ....[61]....
        /*0484*/ 	.word	0x000081b0
        /*0488*/ 	.word	0x00000006
        /*048c*/ 	.word	0x00000000
        /*0490*/ 	.short	0x010a
        /*0492*/ 	.byte	0x3f
	.zero		1


	//   ....[62]....
        /*0494*/ 	.word	0x00008240
        /*0498*/ 	.word	0x00000003
        /*049c*/ 	.word	0x00000000
        /*04a0*/ 	.short	0x010a
        /*04a2*/ 	.byte	0x3f
	.zero		1


	//   ....[63]....
        /*04a4*/ 	.word	0x000082b0
        /*04a8*/ 	.word	0x00000000
        /*04ac*/ 	.word	0x00000000
        /*04b0*/ 	.short	0x010a
        /*04b2*/ 	.byte	0x3f
	.zero		1


	//   ....[64]....
        /*04b4*/ 	.word	0x00008370
        /*04b8*/ 	.word	0x00000003
        /*04bc*/ 	.word	0x00000000
        /*04c0*/ 	.short	0x010a
        /*04c2*/ 	.byte	0x3f
	.zero		1


	//   ....[65]....
        /*04c4*/ 	.word	0x000083c0
        /*04c8*/ 	.word	0x00000003
        /*04cc*/ 	.word	0x00000000
        /*04d0*/ 	.short	0x010a
        /*04d2*/ 	.byte	0x3f
	.zero		1


	//   ....[66]....
        /*04d4*/ 	.word	0x00008410
        /*04d8*/ 	.word	0x0000000f
        /*04dc*/ 	.word	0x00000000
        /*04e0*/ 	.short	0x010a
        /*04e2*/ 	.byte	0x3f
	.zero		1


	//   ....[67]....
        /*04e4*/ 	.word	0x00008470
        /*04e8*/ 	.word	0x00000000
        /*04ec*/ 	.word	0x00000010
        /*04f0*/ 	.short	0x010a
        /*04f2*/ 	.byte	0x3f
	.zero		1


	//   ....[68]....
        /*04f4*/ 	.word	0x00008540
        /*04f8*/ 	.word	0x00000006
        /*04fc*/ 	.word	0x00000070
        /*0500*/ 	.short	0x010a
        /*0502*/ 	.byte	0x3f
	.zero		1


	//   ....[69]....
        /*0504*/ 	.word	0x00008610
        /*0508*/ 	.word	0x00000005
        /*050c*/ 	.word	0x00000000
        /*0510*/ 	.short	0x010a
        /*0512*/ 	.byte	0x3f
	.zero		1


	//   ....[70]....
        /*0514*/ 	.word	0x00008660
        /*0518*/ 	.word	0x00000007
        /*051c*/ 	.word	0x00000000
        /*0520*/ 	.short	0x010a
        /*0522*/ 	.byte	0x3f
	.zero		1


	//   ....[71]....
        /*0524*/ 	.word	0x000086b0
        /*0528*/ 	.word	0x00000006
        /*052c*/ 	.word	0x00000000
        /*0530*/ 	.short	0x010a
        /*0532*/ 	.byte	0x3f
	.zero		1


	//   ....[72]....
        /*0534*/ 	.word	0x00008700
        /*0538*/ 	.word	0x00000009
        /*053c*/ 	.word	0x00000000
        /*0540*/ 	.short	0x010a
        /*0542*/ 	.byte	0x3f
	.zero		1


	//   ....[73]....
        /*0544*/ 	.word	0x00008750
        /*0548*/ 	.word	0x00000006
        /*054c*/ 	.word	0x00000000
        /*0550*/ 	.short	0x010a
        /*0552*/ 	.byte	0x3f
	.zero		1


	//   ....[74]....
        /*0554*/ 	.word	0x000087a0
        /*0558*/ 	.word	0x00000009
        /*055c*/ 	.word	0x00000000
        /*0560*/ 	.short	0x010a
        /*0562*/ 	.byte	0x3f
	.zero		1


	//   ....[75]....
        /*0564*/ 	.word	0x000087f0
        /*0568*/ 	.word	0x00000006
        /*056c*/ 	.word	0x00000000
        /*0570*/ 	.short	0x010a
        /*0572*/ 	.byte	0x3f
	.zero		1


	//   ....[76]....
        /*0574*/ 	.word	0x00008840
        /*0578*/ 	.word	0x00000009
        /*057c*/ 	.word	0x00000000
        /*0580*/ 	.short	0x010a
        /*0582*/ 	.byte	0x3f
	.zero		1


	//   ....[77]....
        /*0584*/ 	.word	0x00008890
        /*0588*/ 	.word	0x00000006
        /*058c*/ 	.word	0x00000000
        /*0590*/ 	.short	0x010a
        /*0592*/ 	.byte	0x3f
	.zero		1


	//   ....[78]....
        /*0594*/ 	.word	0x000088e0
        /*0598*/ 	.word	0x00000009
        /*059c*/ 	.word	0x00000000
        /*05a0*/ 	.short	0x010a
        /*05a2*/ 	.byte	0x3f
	.zero		1


	//   ....[79]....
        /*05a4*/ 	.word	0x00008930
        /*05a8*/ 	.word	0x00000006
        /*05ac*/ 	.word	0x00000000
        /*05b0*/ 	.short	0x010a
        /*05b2*/ 	.byte	0x3f
	.zero		1


	//   ....[80]....
        /*05b4*/ 	.word	0x00008980
        /*05b8*/ 	.word	0x00000009
        /*05bc*/ 	.word	0x00000000
        /*05c0*/ 	.short	0x010a
        /*05c2*/ 	.byte	0x3f
	.zero		1


	//   ....[81]....
        /*05c4*/ 	.word	0x000089d0
        /*05c8*/ 	.word	0x00000006
        /*05cc*/ 	.word	0x00000000
        /*05d0*/ 	.short	0x010a
        /*05d2*/ 	.byte	0x3f
	.zero		1


	//----- nvinfo : EIATTR_NUM_MBARRIERS
	.align		4
.L_36:
        /*05d4*/ 	.byte	0x03, 0x38
        /*05d6*/ 	.short	0x0022


	//----- nvinfo : EIATTR_EXIT_INSTR_OFFSETS
	.align		4
        /*05d8*/ 	.byte	0x04, 0x1c
        /*05da*/ 	.short	(.L_38 - .L_37)


	//   ....[0]....
.L_37:
        /*05dc*/ 	.word	0x00001320


	//   ....[1]....
        /*05e0*/ 	.word	0x00001380


	//   ....[2]....
        /*05e4*/ 	.word	0x00006aa0


	//   ....[3]....
        /*05e8*/ 	.word	0x00006ad0


	//   ....[4]....
        /*05ec*/ 	.word	0x00008290


	//----- nvinfo : EIATTR_MAX_THREADS
	.align		4
.L_38:
        /*05f0*/ 	.byte	0x04, 0x05
        /*05f2*/ 	.short	(.L_40 - .L_39)
.L_39:
        /*05f4*/ 	.word	0x00000180
        /*05f8*/ 	.word	0x00000001
        /*05fc*/ 	.word	0x00000001


	//----- nvinfo : EIATTR_CRS_STACK_SIZE
	.align		4
.L_40:
        /*0600*/ 	.byte	0x04, 0x1e
        /*0602*/ 	.short	(.L_42 - .L_41)
.L_41:
        /*0604*/ 	.word	0x00000000


	//----- nvinfo : EIATTR_CBANK_PARAM_SIZE
	.align		4
.L_42:
        /*0608*/ 	.byte	0x03, 0x19
        /*060a*/ 	.short	0x0470


	//----- nvinfo : EIATTR_PARAM_CBANK
	.align		4
        /*060c*/ 	.byte	0x04, 0x0a
        /*060e*/ 	.short	(.L_44 - .L_43)
	.align		4
.L_43:
        /*0610*/ 	.word	index@(.nv.constant0._ZN7cutlass13device_kernelINS_4gemm6kernel13GemmUniversalIN4cute5tupleIJiiiiEEENS1_10collective13CollectiveMmaINS1_39MainloopSm90TmaGmmaRmemAWarpSpecializedILi14ENS5_IJNS4_1CILi1EEESB_SB_EEENS1_32KernelTmaWarpSpecializedPingpongEEENS5_IJNSA_ILi64EEESF_NSA_ILi128EEEEEENS_12float_e4m3_tENS5_IJSB_llEEENS_12float_e5m2_tENS5_IJlSB_lEEENS4_8TiledMMAINS4_8MMA_AtomIJNS4_4SM904GMMA30MMA_64x64x32_F32E4M3E5M2_RS_TNILNSP_7ScaleInE1ELSR_1EEEEEENS4_6LayoutISC_NS5_IJNSA_ILi0EEESV_SV_EEEEENS5_IJNS4_10UnderscoreESY_SY_EEEEENS4_13SM90_TMA_LOADENS4_14ComposedLayoutINS4_7SwizzleILi2ELi4ELi3EEENS4_18smem_ptr_flag_bitsILi8EEENSU_INS5_IJSF_NSA_ILi8EEEEEENS5_IJSB_SF_EEEEEEENS4_9Copy_AtomIJNS4_39AutoVectorizingCopyWithAssumedAlignmentILi128EEESI_EEENS4_8identityES11_NS12_INS13_ILi3ELi4ELi3EEES16_NSU_INS5_IJS17_SG_EEENS5_IJSG_SB_EEEEEEEvS1G_EENS_8epilogue10collective6detail29Sm90TmaWarpSpecializedAdapterINS1O_15DefaultEpilogueISI_SL_SL_NS1N_6thread17LinearCombinationISI_Li1EffLNS1S_9ScaleType4KindE0ELNS_15FloatRoundStyleE2ESI_EENS1_15EpilogueDefaultEEEEEvvEEEEvNT_6ParamsE)
        /*0614*/ 	.short	0x0210
        /*0616*/ 	.short	0x0470


	//----- nvinfo : EIATTR_SW_WAR
	.align		4
.L_44:
        /*0618*/ 	.byte	0x04, 0x36
        /*061a*/ 	.short	(.L_46 - .L_45)
.L_45:
        /*061c*/ 	.word	0x00000008
.L_46:


//--------------------- .nv.callgraph             --------------------------
	.section	.nv.callgraph,"",@"SHT_CUDA_CALLGRAPH"
	.align	4
	.sectionentsize	8
	.align		4
        /*0000*/ 	.word	0x00000000
	.align		4
        /*0004*/ 	.word	0xffffffff
	.align		4
        /*0008*/ 	.word	index@(_ZN7cutlass13device_kernelINS_4gemm6kernel13GemmUniversalIN4cute5tupleIJiiiiEEENS1_10collective13CollectiveMmaINS1_39MainloopSm90TmaGmmaRmemAWarpSpecializedILi14ENS5_IJNS4_1CILi1EEESB_SB_EEENS1_32KernelTmaWarpSpecializedPingpongEEENS5_IJNSA_ILi64EEESF_NSA_ILi128EEEEEENS_12float_e4m3_tENS5_IJSB_llEEENS_12float_e5m2_tENS5_IJlSB_lEEENS4_8TiledMMAINS4_8MMA_AtomIJNS4_4SM904GMMA30MMA_64x64x32_F32E4M3E5M2_RS_TNILNSP_7ScaleInE1ELSR_1EEEEEENS4_6LayoutISC_NS5_IJNSA_ILi0EEESV_SV_EEEEENS5_IJNS4_10UnderscoreESY_SY_EEEEENS4_13SM90_TMA_LOADENS4_14ComposedLayoutINS4_7SwizzleILi2ELi4ELi3EEENS4_18smem_ptr_flag_bitsILi8EEENSU_INS5_IJSF_NSA_ILi8EEEEEENS5_IJSB_SF_EEEEEEENS4_9Copy_AtomIJNS4_39AutoVectorizingCopyWithAssumedAlignmentILi128EEESI_EEENS4_8identityES11_NS12_INS13_ILi3ELi4ELi3EEES16_NSU_INS5_IJS17_SG_EEENS5_IJSG_SB_EEEEEEEvS1G_EENS_8epilogue10collective6detail29Sm90TmaWarpSpecializedAdapterINS1O_15DefaultEpilogueISI_SL_SL_NS1N_6thread17LinearCombinationISI_Li1EffLNS1S_9ScaleType4KindE0ELNS_15FloatRoundStyleE2ESI_EENS1_15EpilogueDefaultEEEEEvvEEEEvNT_6ParamsE)
	.align		4
        /*000c*/ 	.word	index@(__assertfail)
	.align		4
        /*0010*/ 	.word	0x00000000
	.align		4
        /*0014*/ 	.word	0xfffffffe
	.align		4
        /*0018*/ 	.word	0x00000000
	.align		4
        /*001c*/ 	.word	0xfffffffd
	.align		4
        /*0020*/ 	.word	0x00000000
	.align		4
        /*0024*/ 	.word	0xfffffffc


//--------------------- .nv.constant4             --------------------------
	.section	.nv.constant4,"a",@progbits
	.align	8
	.align		8
.nv.constant4:
        /*0000*/ 	.dword	__assertfail
	.align		8
        /*0008*/ 	.dword	__unnamed_1
	.align		8
        /*0010*/ 	.dword	__unnamed_2
	.align		8
        /*0018*/ 	.dword	_ZN40_INTERNAL_bd6d78ec_4_k_cu_adc4ea79_236494cuda3std3__45__cpo5beginE
	.align		8
        /*0020*/ 	.dword	_ZN40_INTERNAL_bd6d78ec_4_k_cu_adc4ea79_236494cuda3std3__45__cpo3endE
	.align		8
        /*0028*/ 	.dword	_ZN40_INTERNAL_bd6d78ec_4_k_cu_adc4ea79_236494cuda3std3__45__cpo6cbeginE
	.align		8
        /*0030*/ 	.dword	_ZN40_INTERNAL_bd6d78ec_4_k_cu_adc4ea79_236494cuda3std3__45__cpo4cendE
	.align		8
        /*0038*/ 	.dword	_ZN40_INTERNAL_bd6d78ec_4_k_cu_adc4ea79_236494cuda3std3__442_GLOBAL__N__bd6d78ec_4_k_cu_adc4ea79_236496ignoreE
	.align		8
        /*0040*/ 	.dword	_ZN40_INTERNAL_bd6d78ec_4_k_cu_adc4ea79_236494cuda3std3__419piecewise_constructE
	.align		8
        /*0048*/ 	.dword	_ZN40_INTERNAL_bd6d78ec_4_k_cu_adc4ea79_236494cuda3std3__48in_placeE
	.align		8
        /*0050*/ 	.dword	_ZN40_INTERNAL_bd6d78ec_4_k_cu_adc4ea79_236494cuda3std6ranges3__45__cpo4swapE
	.align		8
        /*0058*/ 	.dword	_ZN40_INTERNAL_bd6d78ec_4_k_cu_adc4ea79_236494cuda3std6ranges3__45__cpo9iter_moveE
	.align		8
        /*0060*/ 	.dword	_ZN40_INTERNAL_bd6d78ec_4_k_cu_adc4ea79_236494cute7productE
	.align		8
        /*0068*/ 	.dword	_ZN40_INTERNAL_bd6d78ec_4_k_cu_adc4ea79_236494cute1_E
	.align		8
        /*0070*/ 	.dword	$str$24
	.align		8
        /*0078*/ 	.dword	$str$25


//--------------------- .text._ZN7cutlass13device_kernelINS_4gemm6kernel13GemmUniversalIN4cute5tupleIJiiiiEEENS1_10collective13CollectiveMmaINS1_39MainloopSm90TmaGmmaRmemAWarpSpecializedILi14ENS5_IJNS4_1CILi1EEESB_SB_EEENS1_32KernelTmaWarpSpecializedPingpongEEENS5_IJNSA_ILi64EEESF_NSA_ILi128EEEEEENS_12float_e4m3_tENS5_IJSB_llEEENS_12float_e5m2_tENS5_IJlSB_lEEENS4_8TiledMMAINS4_8MMA_AtomIJNS4_4SM904GMMA30MMA_64x64x32_F32E4M3E5M2_RS_TNILNSP_7ScaleInE1ELSR_1EEEEEENS4_6LayoutISC_NS5_IJNSA_ILi0EEESV_SV_EEEEENS5_IJNS4_10UnderscoreESY_SY_EEEEENS4_13SM90_TMA_LOADENS4_14ComposedLayoutINS4_7SwizzleILi2ELi4ELi3EEENS4_18smem_ptr_flag_bitsILi8EEENSU_INS5_IJSF_NSA_ILi8EEEEEENS5_IJSB_SF_EEEEEEENS4_9Copy_AtomIJNS4_39AutoVectorizingCopyWithAssumedAlignmentILi128EEESI_EEENS4_8identityES11_NS12_INS13_ILi3ELi4ELi3EEES16_NSU_INS5_IJS17_SG_EEENS5_IJSG_SB_EEEEEEEvS1G_EENS_8epilogue10collective6detail29Sm90TmaWarpSpecializedAdapterINS1O_15DefaultEpilogueISI_SL_SL_NS1N_6thread17LinearCombinationISI_Li1EffLNS1S_9ScaleType4KindE0ELNS_15FloatRoundStyleE2ESI_EENS1_15EpilogueDefaultEEEEEvvEEEEvNT_6ParamsE --------------------------
	.section	.text._ZN7cutlass13device_kernelINS_4gemm6kernel13GemmUniversalIN4cute5tupleIJiiiiEEENS1_10collective13CollectiveMmaINS1_39MainloopSm90TmaGmmaRmemAWarpSpecializedILi14ENS5_IJNS4_1CILi1EEESB_SB_EEENS1_32KernelTmaWarpSpecializedPingpongEEENS5_IJNSA_ILi64EEESF_NSA_ILi128EEEEEENS_12float_e4m3_tENS5_IJSB_llEEENS_12float_e5m2_tENS5_IJlSB_lEEENS4_8TiledMMAINS4_8MMA_AtomIJNS4_4SM904GMMA30MMA_64x64x32_F32E4M3E5M2_RS_TNILNSP_7ScaleInE1ELSR_1EEEEEENS4_6LayoutISC_NS5_IJNSA_ILi0EEESV_SV_EEEEENS5_IJNS4_10UnderscoreESY_SY_EEEEENS4_13SM90_TMA_LOADENS4_14ComposedLayoutINS4_7SwizzleILi2ELi4ELi3EEENS4_18smem_ptr_flag_bitsILi8EEENSU_INS5_IJSF_NSA_ILi8EEEEEENS5_IJSB_SF_EEEEEEENS4_9Copy_AtomIJNS4_39AutoVectorizingCopyWithAssumedAlignmentILi128EEESI_EEENS4_8identityES11_NS12_INS13_ILi3ELi4ELi3EEES16_NSU_INS5_IJS17_SG_EEENS5_IJSG_SB_EEEEEEEvS1G_EENS_8epilogue10collective6detail29Sm90TmaWarpSpecializedAdapterINS1O_15DefaultEpilogueISI_SL_SL_NS1N_6thread17LinearCombinationISI_Li1EffLNS1S_9ScaleType4KindE0ELNS_15FloatRoundStyleE2ESI_EENS1_15EpilogueDefaultEEEEEvvEEEEvNT_6ParamsE,"ax",@progbits
	.align	128
.text._ZN7cutlass13device_kernelINS_4gemm6kernel13GemmUniversalIN4cute5tupleIJiiiiEEENS1_10collective13CollectiveMmaINS1_39MainloopSm90TmaGmmaRmemAWarpSpecializedILi14ENS5_IJNS4_1CILi1EEESB_SB_EEENS1_32KernelTmaWarpSpecializedPingpongEEENS5_IJNSA_ILi64EEESF_NSA_ILi128EEEEEENS_12float_e4m3_tENS5_IJSB_llEEENS_12float_e5m2_tENS5_IJlSB_lEEENS4_8TiledMMAINS4_8MMA_AtomIJNS4_4SM904GMMA30MMA_64x64x32_F32E4M3E5M2_RS_TNILNSP_7ScaleInE1ELSR_1EEEEEENS4_6LayoutISC_NS5_IJNSA_ILi0EEESV_SV_EEEEENS5_IJNS4_10UnderscoreESY_SY_EEEEENS4_13SM90_TMA_LOADENS4_14ComposedLayoutINS4_7SwizzleILi2ELi4ELi3EEENS4_18smem_ptr_flag_bitsILi8EEENSU_INS5_IJSF_NSA_ILi8EEEEEENS5_IJSB_SF_EEEEEEENS4_9Copy_AtomIJNS4_39AutoVectorizingCopyWithAssumedAlignmentILi128EEESI_EEENS4_8identityES11_NS12_INS13_ILi3ELi4ELi3EEES16_NSU_INS5_IJS17_SG_EEENS5_IJSG_SB_EEEEEEEvS1G_EENS_8epilogue10collective6detail29Sm90TmaWarpSpecializedAdapterINS1O_15DefaultEpilogueISI_SL_SL_NS1N_6thread17LinearCombinationISI_Li1EffLNS1S_9ScaleType4KindE0ELNS_15FloatRoundStyleE2ESI_EENS1_15EpilogueDefaultEEEEEvvEEEEvNT_6ParamsE:
        .type           _ZN7cutlass13device_kernelINS_4gemm6kernel13GemmUniversalIN4cute5tupleIJiiiiEEENS1_10collective13CollectiveMmaINS1_39MainloopSm90TmaGmmaRmemAWarpSpecializedILi14ENS5_IJNS4_1CILi1EEESB_SB_EEENS1_32KernelTmaWarpSpecializedPingpongEEENS5_IJNSA_ILi64EEESF_NSA_ILi128EEEEEENS_12float_e4m3_tENS5_IJSB_llEEENS_12float_e5m2_tENS5_IJlSB_lEEENS4_8TiledMMAINS4_8MMA_AtomIJNS4_4SM904GMMA30MMA_64x64x32_F32E4M3E5M2_RS_TNILNSP_7ScaleInE1ELSR_1EEEEEENS4_6LayoutISC_NS5_IJNSA_ILi0EEESV_SV_EEEEENS5_IJNS4_10UnderscoreESY_SY_EEEEENS4_13SM90_TMA_LOADENS4_14ComposedLayoutINS4_7SwizzleILi2ELi4ELi3EEENS4_18smem_ptr_flag_bitsILi8EEENSU_INS5_IJSF_NSA_ILi8EEEEEENS5_IJSB_SF_EEEEEEENS4_9Copy_AtomIJNS4_39AutoVectorizingCopyWithAssumedAlignmentILi128EEESI_EEENS4_8identityES11_NS12_INS13_ILi3ELi4ELi3EEES16_NSU_INS5_IJS17_SG_EEENS5_IJSG_SB_EEEEEEEvS1G_EENS_8epilogue10collective6detail29Sm90TmaWarpSpecializedAdapterINS1O_15DefaultEpilogueISI_SL_SL_NS1N_6thread17LinearCombinationISI_Li1EffLNS1S_9ScaleType4KindE0ELNS_15FloatRoundStyleE2ESI_EENS1_15EpilogueDefaultEEEEEvvEEEEvNT_6ParamsE,@function
        .size           _ZN7cutlass13device_kernelINS_4gemm6kernel13GemmUniversalIN4cute5tupleIJiiiiEEENS1_10collective13CollectiveMmaINS1_39MainloopSm90TmaGmmaRmemAWarpSpecializedILi14ENS5_IJNS4_1CILi1EEESB_SB_EEENS1_32KernelTmaWarpSpecializedPingpongEEENS5_IJNSA_ILi64EEESF_NSA_ILi128EEEEEENS_12float_e4m3_tENS5_IJSB_llEEENS_12float_e5m2_tENS5_IJlSB_lEEENS4_8TiledMMAINS4_8MMA_AtomIJNS4_4SM904GMMA30MMA_64x64x32_F32E4M3E5M2_RS_TNILNSP_7ScaleInE1ELSR_1EEEEEENS4_6LayoutISC_NS5_IJNSA_ILi0EEESV_SV_EEEEENS5_IJNS4_10UnderscoreESY_SY_EEEEENS4_13SM90_TMA_LOADENS4_14ComposedLayoutINS4_7SwizzleILi2ELi4ELi3EEENS4_18smem_ptr_flag_bitsILi8EEENSU_INS5_IJSF_NSA_ILi8EEEEEENS5_IJSB_SF_EEEEEEENS4_9Copy_AtomIJNS4_39AutoVectorizingCopyWithAssumedAlignmentILi128EEESI_EEENS4_8identityES11_NS12_INS13_ILi3ELi4ELi3EEES16_NSU_INS5_IJS17_SG_EEENS5_IJSG_SB_EEEEEEEvS1G_EENS_8epilogue10collective6detail29Sm90TmaWarpSpecializedAdapterINS1O_15DefaultEpilogueISI_SL_SL_NS1N_6thread17LinearCombinationISI_Li1EffLNS1S_9ScaleType4KindE0ELNS_15FloatRoundStyleE2ESI_EENS1_15EpilogueDefaultEEEEEvvEEEEvNT_6ParamsE,(.L_x_173 - _ZN7cutlass13device_kernelINS_4gemm6kernel13GemmUniversalIN4cute5tupleIJiiiiEEENS1_10collective13CollectiveMmaINS1_39MainloopSm90TmaGmmaRmemAWarpSpecializedILi14ENS5_IJNS4_1CILi1EEESB_SB_EEENS1_32KernelTmaWarpSpecializedPingpongEEENS5_IJNSA_ILi64EEESF_NSA_ILi128EEEEEENS_12float_e4m3_tENS5_IJSB_llEEENS_12float_e5m2_tENS5_IJlSB_lEEENS4_8TiledMMAINS4_8MMA_AtomIJNS4_4SM904GMMA30MMA_64x64x32_F32E4M3E5M2_RS_TNILNSP_7ScaleInE1ELSR_1EEEEEENS4_6LayoutISC_NS5_IJNSA_ILi0EEESV_SV_EEEEENS5_IJNS4_10UnderscoreESY_SY_EEEEENS4_13SM90_TMA_LOADENS4_14ComposedLayoutINS4_7SwizzleILi2ELi4ELi3EEENS4_18smem_ptr_flag_bitsILi8EEENSU_INS5_IJSF_NSA_ILi8EEEEEENS5_IJSB_SF_EEEEEEENS4_9Copy_AtomIJNS4_39AutoVectorizingCopyWithAssumedAlignmentILi128EEESI_EEENS4_8identityES11_NS12_INS13_ILi3ELi4ELi3EEES16_NSU_INS5_IJS17_SG_EEENS5_IJSG_SB_EEEEEEEvS1G_EENS_8epilogue10collective6detail29Sm90TmaWarpSpecializedAdapterINS1O_15DefaultEpilogueISI_SL_SL_NS1N_6thread17LinearCombinationISI_Li1EffLNS1S_9ScaleType4KindE0ELNS_15FloatRoundStyleE2ESI_EENS1_15EpilogueDefaultEEEEEvvEEEEvNT_6ParamsE)
        .other          _ZN7cutlass13device_kernelINS_4gemm6kernel13GemmUniversalIN4cute5tupleIJiiiiEEENS1_10collective13CollectiveMmaINS1_39MainloopSm90TmaGmmaRmemAWarpSpecializedILi14ENS5_IJNS4_1CILi1EEESB_SB_EEENS1_32KernelTmaWarpSpecializedPingpongEEENS5_IJNSA_ILi64EEESF_NSA_ILi128EEEEEENS_12float_e4m3_tENS5_IJSB_llEEENS_12float_e5m2_tENS5_IJlSB_lEEENS4_8TiledMMAINS4_8MMA_AtomIJNS4_4SM904GMMA30MMA_64x64x32_F32E4M3E5M2_RS_TNILNSP_7ScaleInE1ELSR_1EEEEEENS4_6LayoutISC_NS5_IJNSA_ILi0EEESV_SV_EEEEENS5_IJNS4_10UnderscoreESY_SY_EEEEENS4_13SM90_TMA_LOADENS4_14ComposedLayoutINS4_7SwizzleILi2ELi4ELi3EEENS4_18smem_ptr_flag_bitsILi8EEENSU_INS5_IJSF_NSA_ILi8EEEEEENS5_IJSB_SF_EEEEEEENS4_9Copy_AtomIJNS4_39AutoVectorizingCopyWithAssumedAlignmentILi128EEESI_EEENS4_8identityES11_NS12_INS13_ILi3ELi4ELi3EEES16_NSU_INS5_IJS17_SG_EEENS5_IJSG_SB_EEEEEEEvS1G_EENS_8epilogue10collective6detail29Sm90TmaWarpSpecializedAdapterINS1O_15DefaultEpilogueISI_SL_SL_NS1N_6thread17LinearCombinationISI_Li1EffLNS1S_9ScaleType4KindE0ELNS_15FloatRoundStyleE2ESI_EENS1_15EpilogueDefaultEEEEEvvEEEEvNT_6ParamsE,@"STO_CUDA_ENTRY STV_DEFAULT"
_ZN7cutlass13device_kernelINS_4gemm6kernel13GemmUniversalIN4cute5tupleIJiiiiEEENS1_10collective13CollectiveMmaINS1_39MainloopSm90TmaGmmaRmemAWarpSpecializedILi14ENS5_IJNS4_1CILi1EEESB_SB_EEENS1_32KernelTmaWarpSpecializedPingpongEEENS5_IJNSA_ILi64EEESF_NSA_ILi128EEEEEENS_12float_e4m3_tENS5_IJSB_llEEENS_12float_e5m2_tENS5_IJlSB_lEEENS4_8TiledMMAINS4_8MMA_AtomIJNS4_4SM904GMMA30MMA_64x64x32_F32E4M3E5M2_RS_TNILNSP_7ScaleInE1ELSR_1EEEEEENS4_6LayoutISC_NS5_IJNSA_ILi0EEESV_SV_EEEEENS5_IJNS4_10UnderscoreESY_SY_EEEEENS4_13SM90_TMA_LOADENS4_14ComposedLayoutINS4_7SwizzleILi2ELi4ELi3EEENS4_18smem_ptr_flag_bitsILi8EEENSU_INS5_IJSF_NSA_ILi8EEEEEENS5_IJSB_SF_EEEEEEENS4_9Copy_AtomIJNS4_39AutoVectorizingCopyWithAssumedAlignmentILi128EEESI_EEENS4_8identityES11_NS12_INS13_ILi3ELi4ELi3EEES16_NSU_INS5_IJS17_SG_EEENS5_IJSG_SB_EEEEEEEvS1G_EENS_8epilogue10collective6detail29Sm90TmaWarpSpecializedAdapterINS1O_15DefaultEpilogueISI_SL_SL_NS1N_6thread17LinearCombinationISI_Li1EffLNS1S_9ScaleType4KindE0ELNS_15FloatRoundStyleE2ESI_EENS1_15EpilogueDefaultEEEEEvvEEEEvNT_6ParamsE:
[----:B------:R-:W0:Y:S01]  /*0000*/  LDC R1, c[0x0][0x28] ;  /* 0x00000a00ff017b82 */ /* 0x000e220000000800 */
[----:B------:R-:W1:Y:S01]  /*0010*/  S2R R0, SR_TID.X ;  /* 0x0000000000007919 */ /* 0x000e620000002100 */
[----:B------:R-:W-:Y:S01]  /*0020*/  ELECT P0, URZ, PT ;  /* 0x00000000003f782f */ /* 0x000fe20003800000 */
[----:B------:R-:W-:Y:S01]  /*0030*/  BSSY B0, `(.L_x_0) ;  /* 0x0000014000007945 */ /* 0x000fe20003800000 */
[----:B-1----:R-:W-:-:S05]  /*0040*/  SHF.R.U32.HI R2, RZ, 0x5, R0 ;  /* 0x00000005ff027819 */ /* 0x002fca0000011600 */
[----:B------:R-:W1:Y:S02]  /*0050*/  SHFL.IDX PT, R3, R2, RZ, 0x1f ;  /* 0x00001fff02037589 */ /* 0x000e6400000e0000 */
[----:B-1----:R-:W-:Y:S02]  /*0060*/  R2UR UR4, R3 ;  /* 0x00000000030472ca */ /* 0x002fe400000e0000 */
[----:B------:R-:W-:-:S05]  /*0070*/  SHF.R.U32.HI R3, RZ, 0x7, R0 ;  /* 0x00000007ff037819 */ /* 0x000fca0000011600 */
[----:B------:R1:W2:Y:S06]  /*0080*/  SHFL.IDX PT, R4, R3, RZ, 0x1f ;  /* 0x00001fff03047589 */ /* 0x0002ac00000e0000 */
[----:B------:R-:W-:Y:S02]  /*0090*/  USHF.R.S32.HI UR5, URZ, 0x1f, UR4 ;  /* 0x0000001f3f057899 */ /* 0x000fe40008011404 */
[----:B------:R-:W-:Y:S02]  /*00a0*/  ISETP.NE.OR P0, PT, RZ, UR4, !P0 ;  /* 0x00000004ff007c0c */ /* 0x000fe4000c705670 */
[----:B------:R-:W-:-:S04]  /*00b0*/  ULEA.HI UR5, UR5, UR4, URZ, 0x2 ;  /* 0x0000000405057291 */ /* 0x000fc8000f8f103f */
[----:B------:R-:W-:-:S04]  /*00c0*/  ULOP3.LUT UR5, UR5, 0xfffffffc, URZ, 0xc0, !UPT ;  /* 0xfffffffc05057892 */ /* 0x000fc8000f8ec03f */
[----:B------:R-:W-:-:S03]  /*00d0*/  UIADD3 UR4, UR4, -UR5, URZ ;  /* 0x8000000504047290 */ /* 0x000fc6000fffe03f */
[----:B01----:R-:W-:Y:S09]  /*00e0*/  @P0 BRA `(.L_x_1) ;  /* 0x0000000000200947 */ /* 0x003ff20003800000 */
[----:B------:R-:W-:Y:S02]  /*00f0*/  ULDC.64 UR6, c[0x0][0x198] ;  /* 0x0000660000067ab9 */ /* 0x000fe40000000a00 */
[----:B------:R-:W-:Y:S02]  /*0100*/  UIADD3 UR8, UP0, UR6, 0xf0, URZ ;  /* 0x000000f006087890 */ /* 0x000fe4000ff1e03f */
[----:B------:R-:W-:Y:S02]  /*0110*/  UIADD3 UR6, UP1, UR6, 0x1f0, URZ ;  /* 0x000001f006067890 */ /* 0x000fe4000ff3e03f */
[----:B------:R-:W-:Y:S02]  /*0120*/  UIADD3.X UR9, URZ, UR7, URZ, UP0, !UPT ;  /* 0x000000073f097290 */ /* 0x000fe400087fe43f */
[----:B------:R-:W-:-:S07]  /*0130*/  UIADD3.X UR7, URZ, UR7, URZ, UP1, !UPT ;  /* 0x000000073f077290 */ /* 0x000fce0008ffe43f */
[----:B------:R0:W-:Y:S02]  /*0140*/  UTMACCTL.PF [UR8] ;  /* 0x00000000080079b9 */ /* 0x0001e40008040000 */
[----:B------:R0:W-:Y:S02]  /*0150*/  UTMACCTL.PF [UR6] ;  /* 0x00000000060079b9 */ /* 0x0001e40008040000 */
[----:B0-----:R-:W-:Y:S01]  /*0160*/  NOP ;  /* 0x0000000000007918 */ /* 0x001fe20000000000 */
.L_x_1:
[----:B------:R-:W-:Y:S05]  /*0170*/  BSYNC B0 ;  /* 0x0000000000007941 */ /* 0x000fea0003800000 */
.L_x_0:
[----:B------:R-:W0:Y:S01]  /*0180*/  SHFL.IDX PT, R5, R2, RZ, 0x1f ;  /* 0x00001fff02057589 */ /* 0x000e2200000e0000 */
[----:B--2---:R-:W-:Y:S01]  /*0190*/  R2UR UR13, R4 ;  /* 0x00000000040d72ca */ /* 0x004fe200000e0000 */
[----:B------:R-:W-:-:S04]  /*01a0*/  UISETP.NE.AND UP0, UPT, UR4, 0x3, UPT ;  /* 0x000000030400788c */ /* 0x000fc8000bf05270 */
[----:B------:R-:W-:-:S08]  /*01b0*/  UISETP.EQ.OR UP0, UPT, UR4, URZ, !UP0 ;  /* 0x0000003f0400728c */ /* 0x000fd0000c702670 */
[----:B------:R-:W-:Y:S02]  /*01c0*/  UIADD3 UR12, UR13, -0x1, URZ ;  /* 0xffffffff0d0c7890 */ /* 0x000fe4000fffe03f */
[----:B------:R-:W-:Y:S02]  /*01d0*/  UISETP.EQ.AND UP0, UPT, UR13, URZ, UP0 ;  /* 0x0000003f0d00728c */ /* 0x000fe40008702270 */
[----:B------:R-:W-:Y:S02]  /*01e0*/  UISETP.GE.U32.AND UP1, UPT, UR12, 0x2, UPT ;  /* 0x000000020c00788c */ /* 0x000fe4000bf26070 */
[----:B------:R-:W-:Y:S01]  /*01f0*/  USEL UR42, URZ, 0x1, !UP0 ;  /* 0x000000013f2a7887 */ /* 0x000fe2000c000000 */
[----:B0-----:R-:W-:-:S03]  /*0200*/  ISETP.NE.AND P0, PT, R5, RZ, PT ;  /* 0x000000ff0500720c */ /* 0x001fc60003f05270 */
[----:B------:R-:W-:-:S10]  /*0210*/  USEL UR42, UR42, 0x2, UP1 ;  /* 0x000000022a2a7887 */ /* 0x000fd40008800000 */
[----:B------:R-:W-:Y:S05]  /*0220*/  @P0 BRA `(.L_x_2) ;  /* 0x0000000000b40947 */ /* 0x000fea0003800000 */
[----:B------:R-:W-:Y:S01]  /*0230*/  ELECT P0, URZ, PT ;  /* 0x00000000003f782f */ /* 0x000fe20003800000 */
[----:B------:R-:W-:-:S12]  /*0240*/  BSSY B0, `(.L_x_2) ;  /* 0x000002b000007945 */ /* 0x000fd80003800000 */
[----:B------:R-:W-:Y:S05]  /*0250*/  @!P0 BRA `(.L_x_3) ;  /* 0x0000000000a48947 */ /* 0x000fea0003800000 */
[----:B------:R-:W0:Y:S01]  /*0260*/  S2UR UR6, SR_CgaCtaId ;  /* 0x00000000000679c3 */ /* 0x000e220000008800 */
[----:B------:R-:W-:Y:S01]  /*0270*/  UMOV UR5, 0x400 ;  /* 0x0000040000057882 */ /* 0x000fe20000000000 */
[----:B------:R-:W-:Y:S01]  /*0280*/  UMOV UR7, 0x1 ;  /* 0x0000000100077882 */ /* 0x000fe20000000000 */
[----:B------:R-:W-:Y:S02]  /*0290*/  UMOV UR8, 0x80 ;  /* 0x0000008000087882 */ /* 0x000fe40000000000 */
[----:B------:R-:W-:-:S04]  /*02a0*/  UIADD3 UR8, -UR8, 0x100000, URZ ;  /* 0x0010000008087890 */ /* 0x000fc8000fffe13f */
[----:B------:R-:W-:Y:S02]  /*02b0*/  USHF.L.U32 UR9, UR8, 0xb, URZ ;  /* 0x0000000b08097899 */ /* 0x000fe4000800063f */
[----:B------:R-:W-:Y:S02]  /*02c0*/  USHF.L.U32 UR8, UR8, 0x1, URZ ;  /* 0x0000000108087899 */ /* 0x000fe4000800063f */
[----:B0-----:R-:W-:Y:S02]  /*02d0*/  ULEA UR5, UR6, UR5, 0x18 ;  /* 0x0000000506057291 */ /* 0x001fe4000f8ec03f */
[----:B------:R-:W-:-:S04]  /*02e0*/  UIADD3 UR6, -UR7, 0x100000, URZ ;  /* 0x0010000007067890 */ /* 0x000fc8000fffe13f */
[----:B------:R-:W-:Y:S02]  /*02f0*/  USHF.L.U32 UR7, UR6, 0xb, URZ ;  /* 0x0000000b06077899 */ /* 0x000fe4000800063f */
[----:B------:R-:W-:Y:S01]  /*0300*/  USHF.L.U32 UR6, UR6, 0x1, URZ ;  /* 0x0000000106067899 */ /* 0x000fe2000800063f */
[----:B------:R-:W0:Y:S11]  /*0310*/  FENCE.VIEW.ASYNC.S ;  /* 0x00000000000073c6 */ /* 0x000e360000000000 */
[----:B0-----:R0:W1:Y:S01]  /*0320*/  SYNCS.EXCH.64 URZ, [UR5], UR6 ;  /* 0x00000006053f75b2 */ /* 0x0010620008000100 */
[----:B------:R0:W2:Y:S01]  /*0330*/  SYNCS.EXCH.64 URZ, [UR5+0x70], UR8 ;  /* 0x00007008053f75b2 */ /* 0x0000a20008000100 */
[----:B------:R0:W3:Y:S01]  /*0340*/  SYNCS.EXCH.64 URZ, [UR5+0x8], UR6 ;  /* 0x00000806053f75b2 */ /* 0x0000e20008000100 */
[----:B------:R0:W4:Y:S01]  /*0350*/  SYNCS.EXCH.64 URZ, [UR5+0x78], UR8 ;  /* 0x00007808053f75b2 */ /* 0x0001220008000100 */
[----:B------:R0:W0:Y:S01]  /*0360*/  SYNCS.EXCH.64 URZ, [UR5+0x10], UR6 ;  /* 0x00001006053f75b2 */ /* 0x0000220008000100 */
        /* <DEDUP_REMOVED lines=23> */
[----:B-1234-:R-:W-:Y:S01]  /*04e0*/  NOP ;  /* 0x0000000000007918 */ /* 0x01efe20000000000 */
.L_x_3:
[----:B0-----:R-:W-:Y:S05]  /*04f0*/  BSYNC B0 ;  /* 0x0000000000007941 */ /* 0x001fea0003800000 */
.L_x_2:
[----:B------:R-:W0:Y:S01]  /*0500*/  SHFL.IDX PT, R5, R2, RZ, 0x1f ;  /* 0x00001fff02057589 */ /* 0x000e2200000e0000 */
[----:B------:R-:W-:Y:S01]  /*0510*/  ELECT P0, URZ, PT ;  /* 0x00000000003f782f */ /* 0x000fe20003800000 */
[----:B------:R-:W-:Y:S01]  /*0520*/  NOP ;  /* 0x0000000000007918 */ /* 0x000fe20000000000 */
[----:B------:R-:W-:Y:S01]  /*0530*/  ELECT P1, URZ, PT ;  /* 0x00000000003f782f */ /* 0x000fe20003820000 */
[----:B------:R-:W1:Y:S01]  /*0540*/  SHFL.IDX PT, R4, R2, RZ, 0x1f ;  /* 0x00001fff02047589 */ /* 0x000e6200000e0000 */
[----:B------:R-:W-:Y:S01]  /*0550*/  UMOV UR6, 0x20 ;  /* 0x0000002000067882 */ /* 0x000fe20000000000 */
[----:B------:R-:W-:Y:S01]  /*0560*/  UMOV UR9, 0x80 ;  /* 0x0000008000097882 */ /* 0x000fe20000000000 */
[----:B------:R-:W-:Y:S01]  /*0570*/  NOP ;  /* 0x0000000000007918 */ /* 0x000fe20000000000 */
[----:B------:R2:W3:Y:S01]  /*0580*/  SHFL.IDX PT, R12, R3, RZ, 0x1f ;  /* 0x00001fff030c7589 */ /* 0x0004e200000e0000 */
[----:B------:R-:W-:Y:S01]  /*0590*/  ULDC.64 UR36, c[0x0][0x208] ;  /* 0x0000820000247ab9 */ /* 0x000fe20000000a00 */
[----:B--2---:R-:W-:-:S04]  /*05a0*/  SHF.R.S32.HI R3, RZ, 0x1f, R0 ;  /* 0x0000001fff037819 */ /* 0x004fc80000011400 */
[----:B------:R-:W-:Y:S02]  /*05b0*/  LEA.HI R3, R3, R0, RZ, 0x7 ;  /* 0x0000000003037211 */ /* 0x000fe400078f38ff */
[----:B0-----:R-:W-:Y:S02]  /*05c0*/  ISETP.NE.OR P0, PT, R5, RZ, !P0 ;  /* 0x000000ff0500720c */ /* 0x001fe40004705670 */
[----:B------:R-:W-:Y:S02]  /*05d0*/  LOP3.LUT R3, R3, 0xffffff80, RZ, 0xc0, !PT ;  /* 0xffffff8003037812 */ /* 0x000fe400078ec0ff */
[----:B-1----:R-:W-:-:S03]  /*05e0*/  ISETP.NE.OR P1, PT, R4, RZ, !P1 ;  /* 0x000000ff0400720c */ /* 0x002fc60004f25670 */
[----:B------:R-:W-:-:S06]  /*05f0*/  IMAD.IADD R23, R0, 0x1, -R3 ;  /* 0x0000000100177824 */ /* 0x000fcc00078e0a03 */
[----:B------:R-:W-:-:S04]  /*0600*/  VOTEU.ALL UP0, P0 ;  /* 0x00000000003f7886 */ /* 0x000fc80000000000 */
[----:B------:R-:W-:Y:S01]  /*0610*/  VOTEU.ALL UP1, P1 ;  /* 0x00000000003f7886 */ /* 0x000fe20000820000 */
[----:B------:R-:W0:Y:S01]  /*0620*/  @!UP0 S2UR UR8, SR_CgaCtaId ;  /* 0x00000000000889c3 */ /* 0x000e220000008800 */
[----:B------:R-:W-:Y:S01]  /*0630*/  @!UP0 UMOV UR5, 0x400 ;  /* 0x0000040000058882 */ /* 0x000fe20000000000 */
[----:B------:R-:W-:-:S04]  /*0640*/  @!UP0 UIADD3 UR6, -UR6, 0x100000, URZ ;  /* 0x0010000006068890 */ /* 0x000fc8000fffe13f */
[----:B------:R-:W-:Y:S02]  /*0650*/  @!UP0 USHF.L.U32 UR7, UR6, 0xb, URZ ;  /* 0x0000000b06078899 */ /* 0x000fe4000800063f */
[----:B------:R-:W-:Y:S01]  /*0660*/  @!UP0 USHF.L.U32 UR6, UR6, 0x1, URZ ;  /* 0x0000000106068899 */ /* 0x000fe2000800063f */
[----:B------:R-:W-:Y:S01]  /*0670*/  @!UP1 UMOV UR10, 0x400 ;  /* 0x00000400000a9882 */ /* 0x000fe20000000000 */
[----:B------:R-:W-:Y:S01]  /*0680*/  VOTEU.ALL UP2, P1 ;  /* 0x00000000003f7886 */ /* 0x000fe20000840000 */
[----:B------:R-:W-:Y:S01]  /*0690*/  VOTEU.ALL UP3, P1 ;  /* 0x00000000003f7886 */ /* 0x000fe20000860000 */
[----:B------:R-:W-:Y:S01]  /*06a0*/  VOTEU.ALL UP4, P1 ;  /* 0x00000000003f7886 */ /* 0x000fe20000880000 */
[----:B------:R-:W1:Y:S01]  /*06b0*/  @!UP1 S2UR UR11, SR_CgaCtaId ;  /* 0x00000000000b99c3 */ /* 0x000e620000008800 */
[----:B------:R-:W-:Y:S01]  /*06c0*/  VOTEU.ALL UP5, P1 ;  /* 0x00000000003f7886 */ /* 0x000fe200008a0000 */
[----:B------:R-:W-:Y:S01]  /*06d0*/  ISETP.NE.AND P1, PT, RZ, UR13, PT ;  /* 0x0000000dff007c0c */ /* 0x000fe2000bf25270 */
[----:B0-----:R-:W-:-:S02]  /*06e0*/  @!UP0 ULEA UR5, UR8, UR5, 0x18 ;  /* 0x0000000508058291 */ /* 0x001fc4000f8ec03f */
[----:B------:R-:W-:-:S04]  /*06f0*/  @!UP1 UIADD3 UR8, -UR9, 0x100000, URZ ;  /* 0x0010000009089890 */ /* 0x000fc8000fffe13f */
[----:B------:R-:W-:Y:S02]  /*0700*/  @!UP1 USHF.L.U32 UR9, UR8, 0xb, URZ ;  /* 0x0000000b08099899 */ /* 0x000fe4000800063f */
[----:B------:R-:W-:Y:S01]  /*0710*/  @!UP1 USHF.L.U32 UR8, UR8, 0x1, URZ ;  /* 0x0000000108089899 */ /* 0x000fe2000800063f */
[----:B------:R-:W-:Y:S01]  /*0720*/  VOTEU.ALL UP0, P0 ;  /* 0x00000000003f7886 */ /* 0x000fe20000000000 */
[----:B-1----:R-:W-:Y:S01]  /*0730*/  @!UP1 ULEA UR10, UR11, UR10, 0x18 ;  /* 0x0000000a0b0a9291 */ /* 0x002fe2000f8ec03f */
[----:B------:R-:W-:Y:S01]  /*0740*/  VOTEU.ALL UP1, P0 ;  /* 0x00000000003f7886 */ /* 0x000fe20000020000 */
[----:B------:R-:W0:Y:S02]  /*0750*/  FENCE.VIEW.ASYNC.S ;  /* 0x00000000000073c6 */ /* 0x000e240000000000 */
[----:B0-----:R-:W0:Y:S02]  /*0760*/  @!UP0 SYNCS.EXCH.64 URZ, [UR5+0x110], UR6 ;  /* 0x00011006053f85b2 */ /* 0x001e240008000100 */
[----:B------:R1:W0:Y:S01]  /*0770*/  @!UP1 SYNCS.EXCH.64 URZ, [UR5+0x118], UR6 ;  /* 0x00011806053f95b2 */ /* 0x0002220008000100 */
[----:B------:R-:W-:Y:S01]  /*0780*/  NOP ;  /* 0x0000000000007918 */ /* 0x000fe20000000000 */
[----:B-1----:R-:W-:-:S02]  /*0790*/  ULDC.64 UR6, c[0x0][0x598] ;  /* 0x0001660000067ab9 */ /* 0x002fc40000000a00 */
[----:B------:R-:W-:Y:S02]  /*07a0*/  ISETP.NE.U32.AND P0, PT, RZ, UR6, PT ;  /* 0x00000006ff007c0c */ /* 0x000fe4000bf05070 */
[----:B------:R1:W0:Y:S02]  /*07b0*/  @!UP2 SYNCS.EXCH.64 URZ, [UR10+0xf0], UR8 ;  /* 0x0000f0080a3fa5b2 */ /* 0x0002240008000100 */
[----:B------:R-:W-:Y:S01]  /*07c0*/  ISETP.NE.AND.EX P0, PT, RZ, UR7, PT, P0 ;  /* 0x00000007ff007c0c */ /* 0x000fe2000bf05300 */
[----:B------:R1:W0:Y:S01]  /*07d0*/  @!UP3 SYNCS.EXCH.64 URZ, [UR10+0xf8], UR8 ;  /* 0x0000f8080a3fb5b2 */ /* 0x0002220008000100 */
[----:B------:R1:W0:Y:S01]  /*07e0*/  @!UP4 SYNCS.EXCH.64 URZ, [UR10+0x100], UR8 ;  /* 0x000100080a3fc5b2 */ /* 0x0002220008000100 */
[----:B------:R1:W0:Y:S01]  /*07f0*/  @!UP5 SYNCS.EXCH.64 URZ, [UR10+0x108], UR8 ;  /* 0x000108080a3fd5b2 */ /* 0x0002220008000100 */
[----:B------:R-:W-:Y:S01]  /*0800*/  NOP ;  /* 0x0000000000007918 */ /* 0x000fe20000000000 */
[----:B0-----:R-:W-:Y:S08]  /*0810*/  BAR.SYNC.DEFER_BLOCKING 0x0 ;  /* 0x0000000000007b1d */ /* 0x001ff00000010000 */
[----:B-1-3--:R-:W-:Y:S05]  /*0820*/  @!P0 BRA `(.L_x_4) ;  /* 0x00000000001c8947 */ /* 0x00afea0003800000 */
[----:B------:R-:W0:Y:S02]  /*0830*/  LDC.64 R2, c[0x0][0x598] ;  /* 0x00016600ff027b82 */ /* 0x000e240000000a00 */
[----:B0-----:R-:W2:Y:S02]  /*0840*/  LDG.E.64 R2, desc[UR36][R2.64] ;  /* 0x0000002402027981 */ /* 0x001ea4000c1e1b00 */
[----:B--2---:R-:W-:-:S04]  /*0850*/  ISETP.NE.U32.AND P0, PT, R2, RZ, PT ;  /* 0x000000ff0200720c */ /* 0x004fc80003f05070 */
[----:B------:R-:W-:-:S13]  /*0860*/  ISETP.NE.AND.EX P0, PT, R3, RZ, PT, P0 ;  /* 0x000000ff0300720c */ /* 0x000fda0003f05300 */
[----:B------:R-:W-:Y:S05]  /*0870*/  @!P0 BRA `(.L_x_4) ;  /* 0x0000000000088947 */ /* 0x000fea0003800000 */
[----:B------:R1:W5:Y:S01]  /*0880*/  LD.E R56, desc[UR36][R2.64] ;  /* 0x0000002402387980 */ /* 0x000362000c101900 */
[----:B------:R-:W-:Y:S05]  /*0890*/  BRA `(.L_x_5) ;  /* 0x0000000000247947 */ /* 0x000fea0003800000 */
.L_x_4:
[----:B------:R-:W-:Y:S02]  /*08a0*/  ULDC.64 UR6, c[0x0][0x588] ;  /* 0x0001620000067ab9 */ /* 0x000fe40000000a00 */
[----:B------:R-:W-:-:S04]  /*08b0*/  ISETP.NE.U32.AND P0, PT, RZ, UR6, PT ;  /* 0x00000006ff007c0c */ /* 0x000fc8000bf05070 */
[----:B------:R-:W-:-:S13]  /*08c0*/  ISETP.NE.AND.EX P0, PT, RZ, UR7, PT, P0 ;  /* 0x00000007ff007c0c */ /* 0x000fda000bf05300 */
[----:B------:R-:W-:Y:S05]  /*08d0*/  @!P0 BRA `(.L_x_6) ;  /* 0x00000000000c8947 */ /* 0x000fea0003800000 */
[----:B------:R-:W0:Y:S02]  /*08e0*/  LDC.64 R56, c[0x0][0x588] ;  /* 0x00016200ff387b82 */ /* 0x000e240000000a00 */
[----:B0-----:R0:W5:Y:S01]  /*08f0*/  LDG.E R56, desc[UR36][R56.64] ;  /* 0x0000002438387981 */ /* 0x001162000c1e1900 */
[----:B------:R-:W-:Y:S05]  /*0900*/  BRA `(.L_x_5) ;  /* 0x0000000000087947 */ /* 0x000fea0003800000 */
.L_x_6:
[----:B------:R-:W-:Y:S02]  /*0910*/  ULDC UR5, c[0x0][0x580] ;  /* 0x0001600000057ab9 */ /* 0x000fe40000000800 */
[----:B------:R-:W-:-:S07]  /*0920*/  IMAD.U32 R56, RZ, RZ, UR5 ;  /* 0x00000005ff387e24 */ /* 0x000fce000f8e00ff */
.L_x_5:
[----:B------:R-:W-:Y:S02]  /*0930*/  ULDC.64 UR6, c[0x0][0x5a0] ;  /* 0x0001680000067ab9 */ /* 0x000fe40000000a00 */
[----:B------:R-:W-:-:S04]  /*0940*/  ISETP.NE.U32.AND P0, PT, RZ, UR6, PT ;  /* 0x00000006ff007c0c */ /* 0x000fc8000bf05070 */
[----:B------:R-:W-:-:S13]  /*0950*/  ISETP.NE.AND.EX P0, PT, RZ, UR7, PT, P0 ;  /* 0x00000007ff007c0c */ /* 0x000fda000bf05300 */
[----:B------:R-:W-:Y:S05]  /*0960*/  @!P0 BRA `(.L_x_7) ;  /* 0x00000000001c8947 */ /* 0x000fea0003800000 */
[----:B-1----:R-:W1:Y:S02]  /*0970*/  LDC.64 R2, c[0x0][0x5a0] ;  /* 0x00016800ff027b82 */ /* 0x002e640000000a00 */
[----:B-1----:R-:W2:Y:S02]  /*0980*/  LDG.E.64 R2, desc[UR36][R2.64] ;  /* 0x0000002402027981 */ /* 0x002ea4000c1e1b00 */
[----:B--2---:R-:W-:-:S04]  /*0990*/  ISETP.NE.U32.AND P0, PT, R2, RZ, PT ;  /* 0x000000ff0200720c */ /* 0x004fc80003f05070 */
[----:B------:R-:W-:-:S13]  /*09a0*/  ISETP.NE.AND.EX P0, PT, R3, RZ, PT, P0 ;  /* 0x000000ff0300720c */ /* 0x000fda0003f05300 */
[----:B------:R-:W-:Y:S05]  /*09b0*/  @!P0 BRA `(.L_x_7) ;  /* 0x0000000000088947 */ /* 0x000fea0003800000 */
[----:B0-----:R2:W5:Y:S01]  /*09c0*/  LD.E R57, desc[UR36][R2.64] ;  /* 0x0000002402397980 */ /* 0x001562000c101900 */
[----:B------:R-:W-:Y:S05]  /*09d0*/  BRA `(.L_x_8) ;  /* 0x0000000000247947 */ /* 0x000fea0003800000 */
.L_x_7:
[----:B------:R-:W-:Y:S02]  /*09e0*/  ULDC.64 UR6, c[0x0][0x590] ;  /* 0x0001640000067ab9 */ /* 0x000fe40000000a00 */
[----:B------:R-:W-:-:S04]  /*09f0*/  ISETP.NE.U32.AND P0, PT, RZ, UR6, PT ;  /* 0x00000006ff007c0c */ /* 0x000fc8000bf05070 */
[----:B------:R-:W-:-:S13]  /*0a00*/  ISETP.NE.AND.EX P0, PT, RZ, UR7, PT, P0 ;  /* 0x00000007ff007c0c */ /* 0x000fda000bf05300 */
[----:B------:R-:W-:Y:S05]  /*0a10*/  @!P0 BRA `(.L_x_9) ;  /* 0x00000000000c8947 */ /* 0x000fea0003800000 */
[----:B-1----:R-:W0:Y:S02]  /*0a20*/  LDC.64 R2, c[0x0][0x590] ;  /* 0x00016400ff027b82 */ /* 0x002e240000000a00 */
[----:B0-----:R0:W5:Y:S01]  /*0a30*/  LDG.E R57, desc[UR36][R2.64] ;  /* 0x0000002402397981 */ /* 0x001162000c1e1900 */
[----:B------:R-:W-:Y:S05]  /*0a40*/  BRA `(.L_x_8) ;  /* 0x0000000000087947 */ /* 0x000fea0003800000 */
.L_x_9:
[----:B------:R-:W-:Y:S02]  /*0a50*/  ULDC UR5, c[0x0][0x584] ;  /* 0x0001610000057ab9 */ /* 0x000fe40000000800 */
[----:B0-----:R-:W-:-:S07]  /*0a60*/  IMAD.U32 R57, RZ, RZ, UR5 ;  /* 0x00000005ff397e24 */ /* 0x001fce000f8e00ff */
.L_x_8:
[----:B012---:R-:W0:Y:S01]  /*0a70*/  LDC R2, c[0x0][0x65c] ;  /* 0x00019700ff027b82 */ /* 0x007e220000000800 */
[----:B------:R-:W1:Y:S01]  /*0a80*/  S2R R13, SR_CTAID.Y ;  /* 0x00000000000d7919 */ /* 0x000e620000002600 */
[----:B------:R-:W-:Y:S01]  /*0a90*/  UISETP.NE.AND UP0, UPT, UR13, 0x2, UPT ;  /* 0x000000020d00788c */ /* 0x000fe2000bf05270 */
[----:B------:R-:W-:Y:S01]  /*0aa0*/  IMAD.MOV.U32 R5, RZ, RZ, RZ ;  /* 0x000000ffff057224 */ /* 0x000fe200078e00ff */
[----:B------:R-:W-:Y:S01]  /*0ab0*/  ULDC UR5, c[0x0][0x28c] ;  /* 0x0000a30000057ab9 */ /* 0x000fe20000000800 */
[----:B------:R-:W2:Y:S01]  /*0ac0*/  S2R R4, SR_CTAID.X ;  /* 0x0000000000047919 */ /* 0x000ea20000002500 */
[----:B------:R-:W-:Y:S02]  /*0ad0*/  UIADD3 UR5, UR5, 0x7f, URZ ;  /* 0x0000007f05057890 */ /* 0x000fe4000fffe03f */
[----:B------:R-:W-:Y:S01]  /*0ae0*/  PLOP3.LUT P0, PT, PT, PT, UP0, 0x80, 0x0 ;  /* 0x000000000000781c */ /* 0x000fe20003f0f008 */
[----:B------:R-:W-:Y:S01]  /*0af0*/  UMOV UR41, URZ ;  /* 0x0000003f00297c82 */ /* 0x000fe20008000000 */
[----:B------:R-:W-:Y:S01]  /*0b00*/  USHF.R.S32.HI UR8, URZ, 0x1f, UR5 ;  /* 0x0000001f3f087899 */ /* 0x000fe20008011405 */
[----:B------:R-:W-:Y:S01]  /*0b10*/  UMOV UR40, URZ ;  /* 0x0000003f00287c82 */ /* 0x000fe20008000000 */
[----:B------:R-:W-:-:S02]  /*0b20*/  ULDC.64 UR10, c[0x0][0x650] ;  /* 0x00019400000a7ab9 */ /* 0x000fc40000000a00 */
[----:B------:R-:W-:-:S04]  /*0b30*/  ULEA.HI UR8, UR8, UR5, URZ, 0x7 ;  /* 0x0000000508087291 */ /* 0x000fc8000f8f383f */
[----:B------:R-:W-:Y:S01]  /*0b40*/  USHF.R.S32.HI UR43, URZ, 0x7, UR8 ;  /* 0x000000073f2b7899 */ /* 0x000fe20008011408 */
[----:B0-----:R-:W-:-:S04]  /*0b50*/  ISETP.NE.AND P2, PT, R2, 0x1, PT ;  /* 0x000000010200780c */ /* 0x001fc80003f45270 */
[----:B------:R-:W-:-:S09]  /*0b60*/  P2R R3, PR, RZ, 0x4 ;  /* 0x00000004ff037803 */ /* 0x000fd20000000000 */
[----:B------:R-:W2:Y:S01]  /*0b70*/  @P2 LDC R17, c[0x0][0x10] ;  /* 0x00000400ff112b82 */ /* 0x000ea20000000800 */
[----:B-1----:R-:W-:Y:S02]  /*0b80*/  @P2 IMAD.MOV.U32 R6, RZ, RZ, R13 ;  /* 0x000000ffff062224 */ /* 0x002fe400078e000d */
[----:B------:R-:W-:-:S05]  /*0b90*/  @P2 IMAD.MOV.U32 R7, RZ, RZ, RZ ;  /* 0x000000ffff072224 */ /* 0x000fca00078e00ff */
[----:B------:R-:W0:Y:S01]  /*0ba0*/  @!P2 LDC R3, c[0x0][0xc] ;  /* 0x00000300ff03ab82 */ /* 0x000e220000000800 */
[----:B------:R-:W-:Y:S01]  /*0bb0*/  ULDC UR6, c[0x0][0xc] ;  /* 0x0000030000067ab9 */ /* 0x000fe20000000800 */
[----:B------:R-:W-:Y:S01]  /*0bc0*/  ULDC UR7, c[0x0][0x10] ;  /* 0x0000040000077ab9 */ /* 0x000fe20000000800 */
[----:B------:R-:W-:Y:S01]  /*0bd0*/  ULDC UR5, c[0x0][0x14] ;  /* 0x0000050000057ab9 */ /* 0x000fe20000000800 */
[----:B------:R-:W-:-:S04]  /*0be0*/  UIMAD.WIDE.U32 UR6, UR6, UR7, URZ ;  /* 0x00000007060672a5 */ /* 0x000fc8000f8e003f */
[----:B------:R-:W-:Y:S02]  /*0bf0*/  UIMAD.WIDE.U32 UR38, UR6, UR5, URZ ;  /* 0x00000005062672a5 */ /* 0x000fe4000f8e003f */
[----:B------:R-:W-:-:S04]  /*0c00*/  UIMAD UR44, UR7, UR5, URZ ;  /* 0x00000005072c72a4 */ /* 0x000fc8000f8e023f */
[----:B------:R-:W-:Y:S01]  /*0c10*/  UIADD3 UR44, UR39, UR44, URZ ;  /* 0x0000002c272c7290 */ /* 0x000fe2000fffe03f */
[----:B--2---:R-:W-:-:S04]  /*0c20*/  @P2 IMAD.WIDE.U32 R16, R4, R17, R6 ;  /* 0x0000001104102225 */ /* 0x004fc800078e0006 */
[----:B0-----:R-:W-:-:S04]  /*0c30*/  @!P2 IMAD.WIDE.U32 R6, R3, R13, R4 ;  /* 0x0000000d0306a225 */ /* 0x001fc800078e0004 */
[----:B------:R-:W-:Y:S02]  /*0c40*/  @P2 IMAD.MOV.U32 R3, RZ, RZ, RZ ;  /* 0x000000ffff032224 */ /* 0x000fe400078e00ff */
[----:B------:R-:W-:Y:S02]  /*0c50*/  @!P2 IMAD.MOV.U32 R16, RZ, RZ, R6 ;  /* 0x000000ffff10a224 */ /* 0x000fe400078e0006 */
[----:B------:R-:W-:Y:S02]  /*0c60*/  @P2 IMAD.IADD R17, R17, 0x1, R3 ;  /* 0x0000000111112824 */ /* 0x000fe400078e0203 */
[----:B------:R-:W-:Y:S01]  /*0c70*/  @!P2 IMAD.MOV.U32 R17, RZ, RZ, R7 ;  /* 0x000000ffff11a224 */ /* 0x000fe200078e0007 */
[----:B------:R-:W-:Y:S06]  /*0c80*/  @P0 BRA `(.L_x_10) ;  /* 0x0000000000240947 */ /* 0x000fec0003800000 */
[----:B------:R-:W-:Y:S01]  /*0c90*/  USHF.R.U32.HI UR6, URZ, 0x1, UR43 ;  /* 0x000000013f067899 */ /* 0x000fe2000801162b */
[----:B------:R-:W-:Y:S01]  /*0ca0*/  IADD3 R16, P0, R16, UR38, RZ ;  /* 0x0000002610107c10 */ /* 0x000fe2000ff1e0ff */
[----:B------:R-:W-:Y:S02]  /*0cb0*/  UISETP.GE.U32.AND UP0, UPT, UR43, 0xe, UPT ;  /* 0x0000000e2b00788c */ /* 0x000fe4000bf06070 */
[----:B------:R-:W-:Y:S01]  /*0cc0*/  UIMAD.WIDE.U32 UR6, UR6, -0x6db6db6d, URZ ;  /* 0x92492493060678a5 */ /* 0x000fe2000f8e003f */
[----:B------:R-:W-:Y:S01]  /*0cd0*/  IADD3.X R17, R17, UR44, RZ, P0, !PT ;  /* 0x0000002c11117c10 */ /* 0x000fe200087fe4ff */
[----:B------:R-:W-:Y:S02]  /*0ce0*/  UMOV UR40, URZ ;  /* 0x0000003f00287c82 */ /* 0x000fe40008000000 */
[----:B------:R-:W-:-:S04]  /*0cf0*/  USHF.R.U32.HI UR6, URZ, 0x2, UR7 ;  /* 0x000000023f067899 */ /* 0x000fc80008011607 */
[----:B------:R-:W-:Y:S02]  /*0d00*/  UIMAD UR41, UR6, -0xe, UR43 ;  /* 0xfffffff2062978a4 */ /* 0x000fe4000f8e022b */
[----:B------:R-:W-:-:S12]  /*0d10*/  @UP0 ULOP3.LUT UR40, UR6, 0x1, URZ, 0xc0, !UPT ;  /* 0x0000000106280892 */ /* 0x000fd8000f8ec03f */
.L_x_10:
[----:B------:R-:W-:Y:S01]  /*0d20*/  ISETP.GE.U32.AND P0, PT, R16, UR10, PT ;  /* 0x0000000a10007c0c */ /* 0x000fe2000bf06070 */
[----:B------:R-:W-:Y:S01]  /*0d30*/  IMAD.MOV.U32 R22, RZ, RZ, -0x1 ;  /* 0xffffffffff167424 */ /* 0x000fe200078e00ff */
[----:B------:R-:W-:Y:S01]  /*0d40*/  PRMT R3, RZ, 0x7610, R3 ;  /* 0x00007610ff037816 */ /* 0x000fe20000000003 */
[----:B------:R-:W-:Y:S01]  /*0d50*/  IMAD.MOV.U32 R19, RZ, RZ, -0x1 ;  /* 0xffffffffff137424 */ /* 0x000fe200078e00ff */
[----:B------:R-:W-:Y:S01]  /*0d60*/  ISETP.GE.U32.AND.EX P0, PT, R17, UR11, PT, P0 ;  /* 0x0000000b11007c0c */ /* 0x000fe2000bf06100 */
[----:B------:R-:W-:-:S12]  /*0d70*/  IMAD.MOV.U32 R18, RZ, RZ, -0x1 ;  /* 0xffffffffff127424 */ /* 0x000fd800078e00ff */
[----:B------:R-:W-:Y:S05]  /*0d80*/  @P0 BRA `(.L_x_11) ;  /* 0x0000000400580947 */ /* 0x000fea0003800000 */
[----:B------:R-:W0:Y:S01]  /*0d90*/  LDC.64 R18, c[0x0][0x628] ;  /* 0x00018a00ff127b82 */ /* 0x000e220000000a00 */
[----:B------:R-:W-:Y:S02]  /*0da0*/  IMAD.MOV.U32 R6, RZ, RZ, R16 ;  /* 0x000000ffff067224 */ /* 0x000fe400078e0010 */
[----:B------:R-:W-:-:S05]  /*0db0*/  IMAD.MOV.U32 R7, RZ, RZ, R17 ;  /* 0x000000ffff077224 */ /* 0x000fca00078e0011 */
[----:B------:R-:W1:Y:S08]  /*0dc0*/  LDC R14, c[0x0][0x630] ;  /* 0x00018c00ff0e7b82 */ /* 0x000e700000000800 */
[----:B------:R-:W2:Y:S01]  /*0dd0*/  LDC.64 R20, c[0x0][0x620] ;  /* 0x00018800ff147b82 */ /* 0x000ea20000000a00 */
[----:B0-----:R-:W-:-:S04]  /*0de0*/  ISETP.NE.U32.AND P0, PT, R18, RZ, PT ;  /* 0x000000ff1200720c */ /* 0x001fc80003f05070 */
[----:B------:R-:W-:-:S13]  /*0df0*/  ISETP.NE.AND.EX P0, PT, R19, RZ, PT, P0 ;  /* 0x000000ff1300720c */ /* 0x000fda0003f05300 */
[----:B-12---:R-:W-:Y:S05]  /*0e00*/  @!P0 BRA `(.L_x_12) ;  /* 0x0000000000288947 */ /* 0x006fea0003800000 */
[----:B------:R-:W0:Y:S02]  /*0e10*/  LDC R3, c[0x0][0x634] ;  /* 0x00018d00ff037b82 */ /* 0x000e240000000800 */
[----:B0-----:R-:W-:-:S05]  /*0e20*/  IADD3 R3, P0, R16, R3, RZ ;  /* 0x0000000310037210 */ /* 0x001fca0007f1e0ff */
[----:B------:R-:W-:-:S04]  /*0e30*/  IMAD.X R15, RZ, RZ, R17, P0 ;  /* 0x000000ffff0f7224 */ /* 0x000fc800000e0611 */
[----:B------:R-:W-:-:S04]  /*0e40*/  IMAD.WIDE.U32 R6, R15, R18, RZ ;  /* 0x000000120f067225 */ /* 0x000fc800078e00ff */
[----:B------:R-:W-:-:S04]  /*0e50*/  IMAD.WIDE.U32 R8, P0, R3, R19, R6 ;  /* 0x0000001303087225 */ /* 0x000fc80007800006 */
[----:B------:R-:W-:-:S04]  /*0e60*/  IMAD.WIDE.U32 R6, R3, R18, RZ ;  /* 0x0000001203067225 */ /* 0x000fc800078e00ff */
[----:B------:R-:W-:Y:S01]  /*0e70*/  IMAD.X R11, RZ, RZ, RZ, P0 ;  /* 0x000000ffff0b7224 */ /* 0x000fe200000e06ff */
[----:B------:R-:W-:Y:S01]  /*0e80*/  IADD3 RZ, P0, R7, R8, RZ ;  /* 0x0000000807ff7210 */ /* 0x000fe20007f1e0ff */
[----:B------:R-:W-:-:S04]  /*0e90*/  IMAD.MOV.U32 R10, RZ, RZ, R9 ;  /* 0x000000ffff0a7224 */ /* 0x000fc800078e0009 */
[----:B------:R-:W-:-:S08]  /*0ea0*/  IMAD.WIDE.U32.X R6, R15, R19, R10, P0 ;  /* 0x000000130f067225 */ /* 0x000fd000000e040a */
.L_x_12:
[-CC-:B------:R-:W-:Y:S01]  /*0eb0*/  SHF.R.U64 R28, R6, R14.reuse, R7.reuse ;  /* 0x0000000e061c7219 */ /* 0x180fe20000001207 */
[----:B------:R-:W0:Y:S01]  /*0ec0*/  LDC R10, c[0x0][0x618] ;  /* 0x00018600ff0a7b82 */ /* 0x000e220000000800 */
[----:B------:R-:W-:Y:S01]  /*0ed0*/  SHF.R.U32.HI R5, RZ, R14, R7 ;  /* 0x0000000eff057219 */ /* 0x000fe20000011607 */
[----:B------:R-:W-:Y:S01]  /*0ee0*/  ULDC UR5, c[0x0][0x150] ;  /* 0x0000540000057ab9 */ /* 0x000fe20000000800 */
[----:B------:R-:W-:Y:S02]  /*0ef0*/  IADD3 R9, P0, RZ, -R28, RZ ;  /* 0x8000001cff097210 */ /* 0x000fe40007f1e0ff */
[----:B------:R-:W-:-:S03]  /*0f00*/  I2FP.F32.U32 R3, R4 ;  /* 0x0000000400037245 */ /* 0x000fc60000201000 */
[----:B------:R-:W1:Y:S01]  /*0f10*/  LDC.64 R24, c[0x0][0x640] ;  /* 0x00019000ff187b82 */ /* 0x000e620000000a00 */
[----:B------:R-:W-:Y:S02]  /*0f20*/  IMAD.X R11, RZ, RZ, ~R5, P0 ;  /* 0x000000ffff0b7224 */ /* 0x000fe400000e0e05 */
[----:B------:R-:W-:Y:S01]  /*0f30*/  FMUL R3, R3, UR5 ;  /* 0x0000000503037c20 */ /* 0x000fe20008400000 */
[----:B------:R-:W-:Y:S01]  /*0f40*/  IMAD.WIDE.U32 R6, R9, R20, R16 ;  /* 0x0000001409067225 */ /* 0x000fe200078e0010 */
[----:B------:R-:W-:-:S03]  /*0f50*/  ULDC UR5, c[0x0][0x154] ;  /* 0x0000550000057ab9 */ /* 0x000fc60000000800 */
[----:B------:R-:W-:Y:S01]  /*0f60*/  IMAD R8, R11, R20, RZ ;  /* 0x000000140b087224 */ /* 0x000fe200078e02ff */
[----:B------:R-:W2:Y:S01]  /*0f70*/  LDC R5, c[0x0][0x144] ;  /* 0x00005100ff057b82 */ /* 0x000ea20000000800 */
[----:B------:R-:W3:Y:S02]  /*0f80*/  F2I.U32.TRUNC.NTZ R3, R3 ;  /* 0x0000000300037305 */ /* 0x000ee4000020f000 */
[----:B------:R-:W-:-:S04]  /*0f90*/  IMAD R9, R9, R21, R8 ;  /* 0x0000001509097224 */ /* 0x000fc800078e0208 */
[----:B------:R-:W-:Y:S01]  /*0fa0*/  IMAD.IADD R7, R7, 0x1, R9 ;  /* 0x0000000107077824 */ /* 0x000fe200078e0209 */
[----:B------:R-:W4:Y:S01]  /*0fb0*/  LDC R14, c[0x0][0x608] ;  /* 0x00018200ff0e7b82 */ /* 0x000f220000000800 */
[----:B------:R-:W-:-:S03]  /*0fc0*/  IMAD.MOV.U32 R9, RZ, RZ, -0x1 ;  /* 0xffffffffff097424 */ /* 0x000fc600078e00ff */
[-C--:B0-----:R-:W-:Y:S02]  /*0fd0*/  SHF.R.U64 R20, R6, R10.reuse, R7 ;  /* 0x0000000a06147219 */ /* 0x081fe40000001207 */
[----:B------:R-:W-:Y:S02]  /*0fe0*/  I2FP.F32.U32 R6, R13 ;  /* 0x0000000d00067245 */ /* 0x000fe40000201000 */
[----:B------:R-:W0:Y:S01]  /*0ff0*/  LDC R22, c[0x0][0x658] ;  /* 0x00019600ff167b82 */ /* 0x000e220000000800 */
[----:B-1----:R-:W-:Y:S01]  /*1000*/  ISETP.NE.U32.AND P0, PT, R24, RZ, PT ;  /* 0x000000ff1800720c */ /* 0x002fe20003f05070 */
[----:B---3--:R-:W-:Y:S01]  /*1010*/  IMAD.MOV R8, RZ, RZ, -R3 ;  /* 0x000000ffff087224 */ /* 0x008fe200078e0a03 */
[----:B------:R-:W-:Y:S01]  /*1020*/  SHF.R.U32.HI R7, RZ, R10, R7 ;  /* 0x0000000aff077219 */ /* 0x000fe20000011607 */
[----:B------:R-:W-:Y:S01]  /*1030*/  FMUL R6, R6, UR5 ;  /* 0x0000000506067c20 */ /* 0x000fe20008400000 */
[----:B------:R-:W-:-:S03]  /*1040*/  ISETP.NE.AND.EX P0, PT, R25, RZ, PT, P0 ;  /* 0x000000ff1900720c */ /* 0x000fc60003f05300 */
[----:B------:R-:W1:Y:S01]  /*1050*/  LDC R18, c[0x0][0x148] ;  /* 0x00005200ff127b82 */ /* 0x000e620000000800 */
[----:B--2---:R-:W-:-:S07]  /*1060*/  IMAD R3, R5, R8, R4 ;  /* 0x0000000805037224 */ /* 0x004fce00078e0204 */
[----:B------:R-:W2:Y:S01]  /*1070*/  LDC R19, c[0x0][0x600] ;  /* 0x00018000ff137b82 */ /* 0x000ea20000000800 */
[-CC-:B----4-:R-:W-:Y:S02]  /*1080*/  SHF.R.U64 R30, R20, R14.reuse, R7.reuse ;  /* 0x0000000e141e7219 */ /* 0x190fe40000001207 */
[----:B------:R-:W-:Y:S01]  /*1090*/  SHF.R.U32.HI R5, RZ, R14, R7 ;  /* 0x0000000eff057219 */ /* 0x000fe20000011607 */
[----:B------:R-:W-:Y:S01]  /*10a0*/  IMAD.MOV.U32 R7, RZ, RZ, 0x1 ;  /* 0x00000001ff077424 */ /* 0x000fe200078e00ff */
[----:B------:R3:W4:Y:S03]  /*10b0*/  F2I.U32.TRUNC.NTZ R14, R6 ;  /* 0x00000006000e7305 */ /* 0x000726000020f000 */
[----:B------:R-:W1:Y:S01]  /*10c0*/  LDC R21, c[0x0][0x648] ;  /* 0x00019200ff157b82 */ /* 0x000e620000000800 */
[-C--:B0-----:R-:W-:Y:S02]  /*10d0*/  SHF.L.U32 R4, R9, R22.reuse, RZ ;  /* 0x0000001609047219 */ /* 0x081fe400000006ff */
[----:B------:R-:W-:-:S02]  /*10e0*/  SHF.R.U64 R32, R30, R22, R5 ;  /* 0x000000161e207219 */ /* 0x000fc40000001205 */
[----:B------:R-:W-:Y:S02]  /*10f0*/  LOP3.LUT R11, RZ, R4, RZ, 0x33, !PT ;  /* 0x00000004ff0b7212 */ /* 0x000fe400078e33ff */
[-C--:B------:R-:W-:Y:S01]  /*1100*/  SHF.R.U32.HI R5, RZ, R22.reuse, R5 ;  /* 0x00000016ff057219 */ /* 0x080fe20000011605 */
[----:B------:R-:W0:Y:S01]  /*1110*/  LDC R27, c[0x0][0x638] ;  /* 0x00018e00ff1b7b82 */ /* 0x000e220000000800 */
[----:B------:R-:W-:Y:S01]  /*1120*/  SHF.L.U32 R10, R7, R22, RZ ;  /* 0x00000016070a7219 */ /* 0x000fe200000006ff */
[----:B------:R-:W-:-:S06]  /*1130*/  IMAD.MOV.U32 R4, RZ, RZ, R32 ;  /* 0x000000ffff047224 */ /* 0x000fcc00078e0020 */
[----:B------:R-:W0:Y:S01]  /*1140*/  LDC R26, c[0x0][0x610] ;  /* 0x00018400ff1a7b82 */ /* 0x000e220000000800 */
[----:B---34-:R-:W-:Y:S05]  /*1150*/  @!P0 BRA `(.L_x_13) ;  /* 0x0000000000288947 */ /* 0x018fea0003800000 */
[----:B------:R-:W3:Y:S02]  /*1160*/  LDC R9, c[0x0][0x64c] ;  /* 0x00019300ff097b82 */ /* 0x000ee40000000800 */
[----:B---3--:R-:W-:-:S05]  /*1170*/  IADD3 R9, P0, R32, R9, RZ ;  /* 0x0000000920097210 */ /* 0x008fca0007f1e0ff */
        /* <DEDUP_REMOVED lines=8> */
.L_x_13:
[----:B-1----:R-:W-:Y:S01]  /*1200*/  SHF.R.U64 R4, R4, R21, R5 ;  /* 0x0000001504047219 */ /* 0x002fe20000001205 */
[----:B--2---:R-:W-:Y:S01]  /*1210*/  VIADD R5, R19, 0xffffffff ;  /* 0xffffffff13057836 */ /* 0x004fe20000000000 */
[----:B------:R-:W-:Y:S01]  /*1220*/  LOP3.LUT R11, R30, R11, RZ, 0xc0, !PT ;  /* 0x0000000b1e0b7212 */ /* 0x000fe200078ec0ff */
[----:B------:R-:W-:Y:S02]  /*1230*/  IMAD.MOV R14, RZ, RZ, -R14 ;  /* 0x000000ffff0e7224 */ /* 0x000fe400078e0a0e */
[----:B------:R-:W-:Y:S01]  /*1240*/  IMAD.MOV R6, RZ, RZ, -R4 ;  /* 0x000000ffff067224 */ /* 0x000fe200078e0a04 */
[----:B------:R-:W-:Y:S01]  /*1250*/  LOP3.LUT R5, R20, R5, RZ, 0xc0, !PT ;  /* 0x0000000514057212 */ /* 0x000fe200078ec0ff */
[----:B------:R-:W-:Y:S02]  /*1260*/  IMAD R10, R10, R4, R11 ;  /* 0x000000040a0a7224 */ /* 0x000fe400078e020b */
[----:B------:R-:W-:Y:S02]  /*1270*/  @P2 IMAD R3, R18, R14, R13 ;  /* 0x0000000e12032224 */ /* 0x000fe400078e020d */
[----:B0-----:R-:W-:-:S02]  /*1280*/  IMAD R4, R6, R27, R32 ;  /* 0x0000001b06047224 */ /* 0x001fc400078e0220 */
[----:B------:R-:W-:Y:S02]  /*1290*/  IMAD R22, R10, R26, R3 ;  /* 0x0000001a0a167224 */ /* 0x000fe400078e0203 */
[----:B------:R-:W-:Y:S02]  /*12a0*/  IMAD R5, R4, R19, R5 ;  /* 0x0000001304057224 */ /* 0x000fe400078e0205 */
[----:B------:R-:W-:Y:S02]  /*12b0*/  IMAD.MOV.U32 R3, RZ, RZ, 0x1 ;  /* 0x00000001ff037424 */ /* 0x000fe400078e00ff */
[----:B------:R-:W-:Y:S01]  /*12c0*/  IMAD.MOV.U32 R18, RZ, RZ, R28 ;  /* 0x000000ffff127224 */ /* 0x000fe200078e001c */
[----:B------:R-:W-:Y:S02]  /*12d0*/  SEL R19, R5, R22, !P2 ;  /* 0x0000001605137207 */ /* 0x000fe40005000000 */
[----:B------:R-:W-:-:S07]  /*12e0*/  SEL R22, R22, R5, !P2 ;  /* 0x0000000516167207 */ /* 0x000fce0005000000 */
.L_x_11:
[----:B------:R-:W-:Y:S05]  /*12f0*/  @!P1 BRA `(.L_x_14) ;  /* 0x0000005400ec9947 */ /* 0x000fea0003800000 */
[----:B------:R-:W-:-:S06]  /*1300*/  UISETP.GT.U32.AND UP0, UPT, UR12, 0x1, UPT ;  /* 0x000000010c00788c */ /* 0x000fcc000bf04070 */
[----:B------:R-:W-:-:S13]  /*1310*/  PLOP3.LUT P0, PT, PT, PT, UP0, 0x80, 0x0 ;  /* 0x000000000000781c */ /* 0x000fda0003f0f008 */
[----:B------:R-:W-:Y:S05]  /*1320*/  @P0 EXIT ;  /* 0x000000000000094d */ /* 0x000fea0003800000 */
.L_x_15:
[----:B------:R-:W-:-:S08]  /*1330*/  NOP ;  /* 0x0000000000007918 */ /* 0x000fd00000000000 */
[----:B------:R-:W0:Y:S02]  /*1340*/  USETMAXREG.TRY_ALLOC.CTAPOOL UP0, 0xe8 ;  /* 0x000000e8000079c8 */ /* 0x000e240008000600 */
[----:B0-----:R-:W-:-:S13]  /*1350*/  PLOP3.LUT P0, PT, PT, PT, UP0, 0x80, 0x0 ;  /* 0x000000000000781c */ /* 0x001fda0003f0f008 */
[----:B------:R-:W-:Y:S05]  /*1360*/  @!P0 BRA `(.L_x_15) ;  /* 0xfffffffc00f08947 */ /* 0x000fea000383ffff */
[----:B------:R-:W-:-:S13]  /*1370*/  LOP3.LUT P0, RZ, R3, 0xff, RZ, 0xc0, !PT ;  /* 0x000000ff03ff7812 */ /* 0x000fda000780c0ff */
[----:B------:R-:W-:Y:S05]  /*1380*/  @!P0 EXIT ;  /* 0x000000000000894d */ /* 0x000fea0003800000 */
[----:B------:R-:W-:Y:S01]  /*1390*/  SHF.R.S32.HI R0, RZ, 0x1f, R23 ;  /* 0x0000001fff007819 */ /* 0x000fe20000011417 */
[----:B------:R-:W-:Y:S01]  /*13a0*/  VIADD R12, R12, 0xffffffff ;  /* 0xffffffff0c0c7836 */ /* 0x000fe20000000000 */
[----:B------:R-:W0:Y:S01]  /*13b0*/  S2UR UR4, SR_CgaCtaId ;  /* 0x00000000000479c3 */ /* 0x000e220000008800 */
[----:B------:R-:W-:Y:S01]  /*13c0*/  UMOV UR46, 0x400 ;  /* 0x00000400002e7882 */ /* 0x000fe20000000000 */
[CC--:B------:R-:W-:Y:S01]  /*13d0*/  LEA.HI R3, R0.reuse, R23.reuse, RZ, 0x2 ;  /* 0x0000001700037211 */ /* 0x0c0fe200078f10ff */
[----:B------:R-:W-:Y:S01]  /*13e0*/  IMAD.MOV.U32 R65, RZ, RZ, 0x70 ;  /* 0x00000070ff417424 */ /* 0x000fe200078e00ff */
[----:B------:R-:W-:Y:S01]  /*13f0*/  LEA.HI R0, R0, R23, RZ, 0x5 ;  /* 0x0000001700007211 */ /* 0x000fe200078f28ff */
[----:B------:R-:W-:Y:S01]  /*1400*/  UIADD3 UR47, UR43, -0x1, URZ ;  /* 0xffffffff2b2f7890 */ /* 0x000fe2000fffe03f */
[----:B------:R-:W-:Y:S01]  /*1410*/  LOP3.LUT R60, R3, 0xfffffffc, RZ, 0xc0, !PT ;  /* 0xfffffffc033c7812 */ /* 0x000fe200078ec0ff */
[----:B------:R-:W-:Y:S01]  /*1420*/  USHF.L.U32 UR48, UR43, 0x1, URZ ;  /* 0x000000012b307899 */ /* 0x000fe2000800063f */
[----:B------:R-:W-:-:S02]  /*1430*/  R2UR UR45, R12 ;  /* 0x000000000c2d72ca */ /* 0x000fc400000e0000 */
[----:B------:R-:W-:Y:S01]  /*1440*/  SHF.R.S32.HI R5, RZ, 0x5, R0 ;  /* 0x00000005ff057819 */ /* 0x000fe20000011400 */
[----:B------:R-:W-:Y:S01]  /*1450*/  IMAD.IADD R60, R23, 0x1, -R60 ;  /* 0x00000001173c7824 */ /* 0x000fe200078e0a3c */
[--C-:B------:R-:W-:Y:S02]  /*1460*/  SHF.R.S32.HI R58, RZ, 0x2, R3.reuse ;  /* 0x00000002ff3a7819 */ /* 0x100fe40000011403 */
[----:B------:R-:W-:Y:S01]  /*1470*/  SHF.R.S32.HI R7, RZ, 0x1f, R3 ;  /* 0x0000001fff077819 */ /* 0x000fe20000011403 */
[----:B------:R-:W-:Y:S01]  /*1480*/  IMAD.SHL.U32 R0, R60, 0x100, RZ ;  /* 0x000001003c007824 */ /* 0x000fe200078e00ff */
[C---:B------:R-:W-:Y:S01]  /*1490*/  LOP3.LUT R3, R5.reuse, 0x1, RZ, 0xc0, !PT ;  /* 0x0000000105037812 */ /* 0x040fe200078ec0ff */
[----:B------:R-:W-:Y:S01]  /*14a0*/  IMAD.SHL.U32 R62, R5, 0x10, RZ ;  /* 0x00000010053e7824 */ /* 0x000fe200078e00ff */
[----:B------:R-:W-:Y:S02]  /*14b0*/  LEA.HI R7, R7, R58, RZ, 0x3 ;  /* 0x0000003a07077211 */ /* 0x000fe400078f18ff */
[----:B------:R-:W-:Y:S01]  /*14c0*/  ISETP.NE.U32.AND P0, PT, R3, 0x1, PT ;  /* 0x000000010300780c */ /* 0x000fe20003f05070 */
[----:B------:R-:W-:Y:S01]  /*14d0*/  USHF.L.U32 UR45, UR45, 0x3, URZ ;  /* 0x000000032d2d7899 */ /* 0x000fe2000800063f */
[----:B------:R-:W-:-:S02]  /*14e0*/  LOP3.LUT R3, R0, 0x100, RZ, 0xc0, !PT ;  /* 0x0000010000037812 */ /* 0x000fc400078ec0ff */
[----:B------:R-:W-:Y:S01]  /*14f0*/  LOP3.LUT R7, R7, 0xfffffff8, RZ, 0xc0, !PT ;  /* 0xfffffff807077812 */ /* 0x000fe200078ec0ff */
[----:B0-----:R-:W-:Y:S01]  /*1500*/  ULEA UR46, UR4, UR46, 0x18 ;  /* 0x0000002e042e7291 */ /* 0x001fe2000f8ec03f */
[----:B------:R-:W-:Y:S01]  /*1510*/  LEA.HI R0, R60, R60, RZ, 0x1 ;  /* 0x0000003c3c007211 */ /* 0x000fe200078f08ff */
[----:B------:R-:W-:Y:S01]  /*1520*/  IMAD.U32 R63, RZ, RZ, UR45 ;  /* 0x0000002dff3f7e24 */ /* 0x000fe2000f8e00ff */
[----:B------:R-:W-:Y:S01]  /*1530*/  SHF.R.U32.HI R4, RZ, 0x3, R3 ;  /* 0x00000003ff047819 */ /* 0x000fe20000011603 */
[----:B------:R-:W-:Y:S01]  /*1540*/  IMAD.IADD R58, R58, 0x1, -R7 ;  /* 0x000000013a3a7824 */ /* 0x000fe200078e0a07 */
[----:B------:R-:W-:Y:S01]  /*1550*/  LOP3.LUT R3, R3, 0x30, R62, 0xf8, !PT ;  /* 0x0000003003037812 */ /* 0x000fe200078ef83e */
[----:B------:R-:W-:Y:S01]  /*1560*/  IMAD.SHL.U32 R0, R0, 0x100, RZ ;  /* 0x0000010000007824 */ /* 0x000fe200078e00ff */
[----:B------:R-:W-:Y:S01]  /*1570*/  ISETP.NE.AND P1, PT, R12, RZ, PT ;  /* 0x000000ff0c00720c */ /* 0x000fe20003f25270 */
[----:B------:R-:W-:Y:S01]  /*1580*/  ULDC UR4, c[0x0][0x284] ;  /* 0x0000a10000047ab9 */ /* 0x000fe20000000800 */
[----:B------:R-:W-:Y:S01]  /*1590*/  LOP3.LUT R3, R3, R4, RZ, 0x3c, !PT ;  /* 0x0000000403037212 */ /* 0x000fe200078e3cff */
[----:B------:R-:W-:Y:S01]  /*15a0*/  UIADD3 UR49, UR46, 0xf0, URZ ;  /* 0x000000f02e317890 */ /* 0x000fe2000fffe03f */
[----:B------:R-:W-:-:S02]  /*15b0*/  LOP3.LUT R61, R0, 0xfffffe00, RZ, 0xc0, !PT ;  /* 0xfffffe00003d7812 */ /* 0x000fc400078ec0ff */
[--C-:B------:R-:W-:Y:S01]  /*15c0*/  SHF.R.S32.HI R59, RZ, 0x1f, R58.reuse ;  /* 0x0000001fff3b7819 */ /* 0x100fe2000001143a */
[----:B------:R-:W-:Y:S01]  /*15d0*/  UIADD3 UR50, UR45, UR49, URZ ;  /* 0x000000312d327290 */ /* 0x000fe2000fffe03f */
[----:B------:R-:W-:Y:S02]  /*15e0*/  LOP3.LUT R64, R63, 0x8, RZ, 0xc0, !PT ;  /* 0x000000083f407812 */ /* 0x000fe400078ec0ff */
[--C-:B------:R-:W-:Y:S02]  /*15f0*/  IADD3 R61, R3, R61, R58.reuse ;  /* 0x0000003d033d7210 */ /* 0x100fe40007ffe03a */
[--C-:B------:R-:W-:Y:S01]  /*1600*/  IADD3 R62, -R62, UR4, -R58.reuse ;  /* 0x000000043e3e7c10 */ /* 0x100fe2000fffe93a */
[----:B------:R-:W-:Y:S01]  /*1610*/  IMAD.WIDE R58, R5, 0x10, R58 ;  /* 0x00000010053a7825 */ /* 0x000fe200078e023a */
[----:B------:R-:W-:Y:S02]  /*1620*/  SEL R67, RZ, 0x1, P1 ;  /* 0x00000001ff437807 */ /* 0x000fe40000800000 */
[----:B------:R-:W-:-:S02]  /*1630*/  LOP3.LUT R63, R63, 0x8, RZ, 0xc, !PT ;  /* 0x000000083f3f7812 */ /* 0x000fc400078e0cff */
[----:B------:R-:W-:Y:S02]  /*1640*/  LOP3.LUT R64, R64, 0x18, RZ, 0x3c, !PT ;  /* 0x0000001840407812 */ /* 0x000fe400078e3cff */
[----:B------:R-:W-:-:S07]  /*1650*/  SEL R65, R65, 0x90, !P0 ;  /* 0x0000009041417807 */ /* 0x000fce0004000000 */
.L_x_114:
[----:B------:R-:W-:Y:S01]  /*1660*/  SHF.L.U32 R3, R67, 0x1f, RZ ;  /* 0x0000001f43037819 */ /* 0x000fe200000006ff */
[----:B------:R-:W-:-:S04]  /*1670*/  IMAD.U32 R66, RZ, RZ, UR49 ;  /* 0x00000031ff427e24 */ /* 0x000fc8000f8e00ff */
[----:B------:R-:W0:Y:S02]  /*1680*/  SYNCS.PHASECHK.TRANS64.TRYWAIT P0, [R66+UR45], R3 ;  /* 0x00000003420075a7 */ /* 0x000e24000800016d */
[----:B012-4-:R-:W-:Y:S05]  /*1690*/  @!P0 BRA `(.L_x_16) ;  /* 0x0000006c00008947 */ /* 0x017fea0003800000 */
.L_x_148:
[----:B------:R-:W-:-:S04]  /*16a0*/  UIADD3 UR4, UR46, 0x800, URZ ;  /* 0x000008002e047890 */ /* 0x000fc8000fffe03f */
[----:B------:R-:W-:-:S06]  /*16b0*/  ULOP3.LUT UP0, URZ, UR4, 0x1bf, URZ, 0xc0, !UPT ;  /* 0x000001bf043f7892 */ /* 0x000fcc000f80c03f */
[----:B------:R-:W-:-:S13]  /*16c0*/  PLOP3.LUT P0, PT, PT, PT, UP0, 0x80, 0x0 ;  /* 0x000000000000781c */ /* 0x000fda0003f0f008 */
[----:B------:R-:W-:Y:S05]  /*16d0*/  @!P0 BRA `(.L_x_17) ;  /* 0x0000000000408947 */ /* 0x000fea0003800000 */
[----:B0-----:R-:W-:Y:S01]  /*16e0*/  MOV R0, 0x0 ;  /* 0x0000000000007802 */ /* 0x001fe20000000f00 */
[----:B------:R-:W-:Y:S01]  /*16f0*/  ULDC.64 UR4, c[0x4][0x70] ;  /* 0x01001c0000047ab9 */ /* 0x000fe20000000a00 */
[----:B------:R-:W-:Y:S01]  /*1700*/  ULDC.64 UR6, c[0x4][0x8] ;  /* 0x0100020000067ab9 */ /* 0x000fe20000000a00 */
[----:B------:R-:W-:Y:S01]  /*1710*/  IMAD.U32 R4, RZ, RZ, UR4 ;  /* 0x00000004ff047e24 */ /* 0x000fe2000f8e00ff */
[----:B------:R0:W1:Y:S01]  /*1720*/  LDC.64 R14, c[0x4][R0] ;  /* 0x01000000000e7b82 */ /* 0x0000620000000a00 */
[----:B------:R-:W-:Y:S01]  /*1730*/  IMAD.U32 R5, RZ, RZ, UR5 ;  /* 0x00000005ff057e24 */ /* 0x000fe2000f8e00ff */
[----:B------:R-:W-:Y:S01]  /*1740*/  ULDC.64 UR4, c[0x4][0x78] ;  /* 0x01001e0000047ab9 */ /* 0x000fe20000000a00 */
[----:B------:R-:W-:Y:S02]  /*1750*/  IMAD.U32 R10, RZ, RZ, UR6 ;  /* 0x00000006ff0a7e24 */ /* 0x000fe4000f8e00ff */
[----:B------:R-:W-:Y:S02]  /*1760*/  IMAD.U32 R6, RZ, RZ, UR4 ;  /* 0x00000004ff067e24 */ /* 0x000fe4000f8e00ff */
[----:B------:R-:W-:-:S02]  /*1770*/  IMAD.U32 R7, RZ, RZ, UR5 ;  /* 0x00000005ff077e24 */ /* 0x000fc4000f8e00ff */
[----:B------:R-:W-:Y:S02]  /*1780*/  IMAD.U32 R11, RZ, RZ, UR7 ;  /* 0x00000007ff0b7e24 */ /* 0x000fe4000f8e00ff */
[----:B------:R-:W-:Y:S02]  /*1790*/  IMAD.MOV.U32 R8, RZ, RZ, 0x70 ;  /* 0x00000070ff087424 */ /* 0x000fe400078e00ff */
[----:B------:R-:W-:Y:S02]  /*17a0*/  IMAD.MOV.U32 R12, RZ, RZ, 0x1 ;  /* 0x00000001ff0c7424 */ /* 0x000fe400078e00ff */
[----:B0-----:R-:W-:-:S07]  /*17b0*/  IMAD.MOV.U32 R13, RZ, RZ, RZ ;  /* 0x000000ffff0d7224 */ /* 0x001fce00078e00ff */
[----:B------:R-:W-:-:S07]  /*17c0*/  LEPC R20, `(.L_x_17) ;  /* 0x000000001014794e */ /* 0x000fce0000000000 */
[----:B-1---5:R-:W-:Y:S05]  /*17d0*/  CALL.ABS.NOINC R14 ;  /* 0x000000000e007343 */ /* 0x022fea0003c00000 */
.L_x_17:
[----:B------:R-:W-:-:S04]  /*17e0*/  IMAD.U32 R24, RZ, RZ, UR46 ;  /* 0x0000002eff187e24 */ /* 0x000fc8000f8e00ff */
[----:B------:R-:W-:-:S05]  /*17f0*/  VIADD R24, R24, 0x1c800 ;  /* 0x0001c80018187836 */ /* 0x000fca0000000000 */
[----:B------:R-:W-:-:S13]  /*1800*/  LOP3.LUT P0, RZ, R24, 0x3ff, RZ, 0xc0, !PT ;  /* 0x000003ff18ff7812 */ /* 0x000fda000780c0ff */
[----:B------:R-:W-:Y:S05]  /*1810*/  @!P0 BRA `(.L_x_18) ;  /* 0x00000000007c8947 */ /* 0x000fea0003800000 */
[----:B------:R-:W-:Y:S01]  /*1820*/  MOV R23, 0x0 ;  /* 0x0000000000177802 */ /* 0x000fe20000000f00 */
[----:B------:R-:W-:Y:S01]  /*1830*/  ULDC.64 UR4, c[0x4][0x70] ;  /* 0x01001c0000047ab9 */ /* 0x000fe20000000a00 */
[----:B------:R-:W-:Y:S01]  /*1840*/  ULDC.64 UR6, c[0x4][0x78] ;  /* 0x01001e0000067ab9 */ /* 0x000fe20000000a00 */
[----:B------:R-:W-:Y:S01]  /*1850*/  IMAD.U32 R4, RZ, RZ, UR4 ;  /* 0x00000004ff047e24 */ /* 0x000fe2000f8e00ff */
[----:B------:R1:W2:Y:S01]  /*1860*/  LDC.64 R14, c[0x4][R23] ;  /* 0x01000000170e7b82 */ /* 0x0002a20000000a00 */
        /* <DEDUP_REMOVED lines=8> */
[----:B-1----:R-:W-:-:S07]  /*18f0*/  IMAD.MOV.U32 R13, RZ, RZ, RZ ;  /* 0x000000ffff0d7224 */ /* 0x002fce00078e00ff */
[----:B------:R-:W-:-:S07]  /*1900*/  LEPC R20, `(.L_x_19) ;  /* 0x000000001014794e */ /* 0x000fce0000000000 */
[----:B0-2--5:R-:W-:Y:S05]  /*1910*/  CALL.ABS.NOINC R14 ;  /* 0x000000000e007343 */ /* 0x025fea0003c00000 */
.L_x_19:
[----:B------:R0:W1:Y:S01]  /*1920*/  LDC.64 R14, c[0x4][R23] ;  /* 0x01000000170e7b82 */ /* 0x0000620000000a00 */
[----:B------:R-:W-:Y:S01]  /*1930*/  ULDC.64 UR4, c[0x4][0x70] ;  /* 0x01001c0000047ab9 */ /* 0x000fe20000000a00 */
[----:B------:R-:W-:Y:S01]  /*1940*/  ULDC.64 UR6, c[0x4][0x10] ;  /* 0x0100040000067ab9 */ /* 0x000fe20000000a00 */
[----:B------:R-:W-:Y:S02]  /*1950*/  IMAD.U32 R4, RZ, RZ, UR4 ;  /* 0x00000004ff047e24 */ /* 0x000fe4000f8e00ff */
        /* <DEDUP_REMOVED lines=10> */
[----:B-1----:R-:W-:Y:S05]  /*1a00*/  CALL.ABS.NOINC R14 ;  /* 0x000000000e007343 */ /* 0x002fea0003c00000 */
.L_x_18:
[----:B------:R-:W-:-:S06]  /*1a10*/  ULOP3.LUT UR4, UR42, 0x1, URZ, 0xfc, !UPT ;  /* 0x000000012a047892 */ /* 0x000fcc000f8efc3f */
[----:B0-----:R-:W-:Y:S01]  /*1a20*/  IMAD.U32 R0, RZ, RZ, UR4 ;  /* 0x00000004ff007e24 */ /* 0x001fe2000f8e00ff */
[----:B------:R-:W-:-:S04]  /*1a30*/  UMOV UR4, 0xffffffff ;  /* 0xffffffff00047882 */ /* 0x000fc80000000000 */
[----:B------:R-:W-:Y:S01]  /*1a40*/  ISETP.NE.AND P0, PT, R0, 0x3, PT ;  /* 0x000000030000780c */ /* 0x000fe20003f05270 */
[----:B------:R-:W-:-:S12]  /*1a50*/  BRA.DIV UR4, `(.L_x_20) ;  /* 0x0000006a04287947 */ /* 0x000fd8000b800000 */
.L_x_150:
[----:B------:R-:W-:Y:S05]  /*1a60*/  @!P0 BRA `(.L_x_21) ;  /* 0x0000000000048947 */ /* 0x000fea0003800000 */
[----:B------:R-:W-:Y:S01]  /*1a70*/  BPT.TRAP 0x1 ;  /* 0x000000040000795c */ /* 0x000fe20000300000 */
.L_x_21:
[----:B------:R-:W-:Y:S02]  /*1a80*/  IMAD.U32 R3, RZ, RZ, UR41 ;  /* 0x00000029ff037e24 */ /* 0x000fe4000f8e00ff */
[----:B------:R-:W-:-:S03]  /*1a90*/  IMAD.U32 R0, RZ, RZ, UR40 ;  /* 0x00000028ff007e24 */ /* 0x000fc6000f8e00ff */
[----:B------:R-:W-:Y:S02]  /*1aa0*/  LEA R3, R3, UR46, 0x3 ;  /* 0x0000002e03037c11 */ /* 0x000fe4000f8e18ff */
[----:B------:R-:W-:-:S04]  /*1ab0*/  SHF.L.U32 R0, R0, 0x1f, RZ ;  /* 0x0000001f00007819 */ /* 0x000fc800000006ff */
[----:B------:R0:W1:Y:S01]  /*1ac0*/  SYNCS.PHASECHK.TRANS64.TRYWAIT P1, [R3+URZ], R0 ;  /* 0x00000000030075a7 */ /* 0x000062000802017f */
[----:B------:R-:W-:Y:S05]  /*1ad0*/  @!P0 BRA `(.L_x_22) ;  /* 0x0000000000048947 */ /* 0x000fea0003800000 */
[----:B------:R-:W-:Y:S01]  /*1ae0*/  BPT.TRAP 0x1 ;  /* 0x000000040000795c */ /* 0x000fe20000300000 */
.L_x_22:
[----:B-1----:R-:W-:Y:S05]  /*1af0*/  @P1 BRA `(.L_x_23) ;  /* 0x0000000000081947 */ /* 0x002fea0003800000 */
[----:B------:R-:W1:Y:S02]  /*1b00*/  SYNCS.PHASECHK.TRANS64.TRYWAIT P1, [R3+URZ], R0 ;  /* 0x00000000030075a7 */ /* 0x000e64000802017f */
[----:B-1----:R-:W-:Y:S05]  /*1b10*/  @!P1 BRA `(.L_x_24) ;  /* 0x0000006800149947 */ /* 0x002fea0003800000 */
.L_x_23:
[----:B------:R-:W-:-:S04]  /*1b20*/  UIADD3 UR4, UR41, 0x1, URZ ;  /* 0x0000000129047890 */ /* 0x000fc8000fffe03f */
[----:B------:R-:W-:Y:S02]  /*1b30*/  UISETP.NE.AND UP0, UPT, UR4, 0xe, UPT ;  /* 0x0000000e0400788c */ /* 0x000fe4000bf05270 */
[----:B01----:R-:W-:Y:S02]  /*1b40*/  IMAD.U32 R0, RZ, RZ, UR4 ;  /* 0x00000004ff007e24 */ /* 0x003fe4000f8e00ff */
[----:B------:R-:W-:Y:S02]  /*1b50*/  USEL UR4, URZ, 0x1, UP0 ;  /* 0x000000013f047887 */ /* 0x000fe40008000000 */
[----:B------:R-:W-:Y:S02]  /*1b60*/  PLOP3.LUT P1, PT, PT, PT, UP0, 0x80, 0x0 ;  /* 0x000000000000781c */ /* 0x000fe40003f2f008 */
[----:B------:R-:W-:Y:S02]  /*1b70*/  ULOP3.LUT UR4, UR40, UR4, URZ, 0x3c, !UPT ;  /* 0x0000000428047292 */ /* 0x000fe4000f8e3c3f */
[----:B------:R-:W-:-:S04]  /*1b80*/  SEL R0, R0, RZ, P1 ;  /* 0x000000ff00007207 */ /* 0x000fc80000800000 */
[----:B------:R-:W-:Y:S01]  /*1b90*/  IMAD.U32 R77, RZ, RZ, UR4 ;  /* 0x00000004ff4d7e24 */ /* 0x000fe2000f8e00ff */
[----:B------:R-:W-:Y:S06]  /*1ba0*/  @!P0 BRA `(.L_x_25) ;  /* 0x0000000000048947 */ /* 0x000fec0003800000 */
[----:B------:R-:W-:Y:S01]  /*1bb0*/  BPT.TRAP 0x1 ;  /* 0x000000040000795c */ /* 0x000fe20000300000 */
.L_x_25:
[----:B------:R-:W-:Y:S01]  /*1bc0*/  IMAD.U32 R4, RZ, RZ, UR41 ;  /* 0x00000029ff047e24 */ /* 0x000fe2000f8e00ff */
[----:B------:R-:W-:Y:S02]  /*1bd0*/  LEA R3, R0, UR46, 0x3 ;  /* 0x0000002e00037c11 */ /* 0x000fe4000f8e18ff */
[----:B------:R-:W-:Y:S01]  /*1be0*/  SHF.L.U32 R82, R77, 0x1f, RZ ;  /* 0x0000001f4d527819 */ /* 0x000fe200000006ff */
[----:B------:R-:W-:Y:S01]  /*1bf0*/  IMAD R4, R4, 0x2000, R61 ;  /* 0x0000200004047824 */ /* 0x000fe200078e023d */
[----:B------:R-:W-:Y:S02]  /*1c00*/  ISETP.NE.AND P2, PT, RZ, UR47, PT ;  /* 0x0000002fff007c0c */ /* 0x000fe4000bf45270 */
[----:B------:R0:W1:Y:S01]  /*1c10*/  SYNCS.PHASECHK.TRANS64.TRYWAIT P1, [R3+URZ], R82 ;  /* 0x00000052030075a7 */ /* 0x000062000802017f */
[----:B------:R-:W-:Y:S01]  /*1c20*/  VIADD R6, R4, UR46 ;  /* 0x0000002e04067c36 */ /* 0x000fe20008000000 */
[----:B------:R0:W2:Y:S09]  /*1c30*/  LDS.U8 R5, [R4+UR46+0x800] ;  /* 0x0008002e04057984 */ /* 0x0000b20008000000 */
[----:B------:R-:W-:Y:S05]  /*1c40*/  WARPSYNC.ALL ;  /* 0x0000000000007948 */ /* 0x000fea0003800000 */
[----:B------:R-:W-:Y:S01]  /*1c50*/  IMAD.IADD R78, R65, 0x1, R6 ;  /* 0x00000001414e7824 */ /* 0x000fe200078e0206 */
[----:B------:R-:W2:Y:S04]  /*1c60*/  LDS.U8 R8, [R4+UR46+0x840] ;  /* 0x0008402e04087984 */ /* 0x000ea80008000000 */
[----:B------:R-:W-:Y:S04]  /*1c70*/  LDS.U8 R7, [R4+UR46+0x808] ;  /* 0x0008082e04077984 */ /* 0x000fe80008000000 */
[----:B------:R-:W3:Y:S04]  /*1c80*/  LDS.U8 R12, [R4+UR46+0x848] ;  /* 0x0008482e040c7984 */ /* 0x000ee80008000000 */
[----:B------:R-:W-:Y:S04]  /*1c90*/  LDS.U8 R9, [R4+UR46+0xc00] ;  /* 0x000c002e04097984 */ /* 0x000fe80008000000 */
[----:B------:R-:W4:Y:S04]  /*1ca0*/  LDS.U8 R26, [R4+UR46+0xc40] ;  /* 0x000c402e041a7984 */ /* 0x000f280008000000 */
[----:B------:R-:W-:Y:S04]  /*1cb0*/  LDS.U8 R11, [R4+UR46+0xc08] ;  /* 0x000c082e040b7984 */ /* 0x000fe80008000000 */
[----:B------:R-:W0:Y:S04]  /*1cc0*/  LDS.U8 R30, [R4+UR46+0xc48] ;  /* 0x000c482e041e7984 */ /* 0x000e280008000000 */
[----:B------:R-:W-:Y:S04]  /*1cd0*/  LDS.U8 R13, [R4+UR46+0x1000] ;  /* 0x0010002e040d7984 */ /* 0x000fe80008000000 */
[----:B------:R-:W1:Y:S04]  /*1ce0*/  LDS.U8 R36, [R4+UR46+0x1040] ;  /* 0x0010402e04247984 */ /* 0x000e680008000000 */
[----:B------:R-:W-:Y:S04]  /*1cf0*/  LDS.U8 R15, [R4+UR46+0x1008] ;  /* 0x0010082e040f7984 */ /* 0x000fe80008000000 */
[----:B------:R-:W1:Y:S01]  /*1d00*/  LDS.U8 R40, [R4+UR46+0x1048] ;  /* 0x0010482e04287984 */ /* 0x000e620008000000 */
[----:B--2---:R-:W-:-:S03]  /*1d10*/  PRMT R5, R8, 0x7604, R5 ;  /* 0x0000760408057816 */ /* 0x004fc60000000005 */
[----:B------:R-:W-:Y:S04]  /*1d20*/  LDS.U8 R21, [R4+UR46+0x1400] ;  /* 0x0014002e04157984 */ /* 0x000fe80008000000 */
[----:B------:R-:W2:Y:S01]  /*1d30*/  LDS.U8 R46, [R4+UR46+0x1440] ;  /* 0x0014402e042e7984 */ /* 0x000ea20008000000 */
[----:B---3--:R-:W-:-:S03]  /*1d40*/  PRMT R7, R12, 0x7604, R7 ;  /* 0x000076040c077816 */ /* 0x008fc60000000007 */
[----:B------:R-:W-:Y:S04]  /*1d50*/  LDS.U8 R23, [R4+UR46+0x1408] ;  /* 0x0014082e04177984 */ /* 0x000fe80008000000 */
[----:B------:R-:W3:Y:S01]  /*1d60*/  LDS.U8 R50, [R4+UR46+0x1448] ;  /* 0x0014482e04327984 */ /* 0x000ee20008000000 */
[----:B----4-:R-:W-:-:S03]  /*1d70*/  PRMT R9, R26, 0x7604, R9 ;  /* 0x000076041a097816 */ /* 0x010fc60000000009 */
[----:B------:R-:W4:Y:S04]  /*1d80*/  LDS.U8 R6, [R78+0x800] ;  /* 0x000800004e067984 */ /* 0x000f280000000000 */
[----:B------:R-:W4:Y:S01]  /*1d90*/  LDS.U8 R14, [R78+0x808] ;  /* 0x000808004e0e7984 */ /* 0x000f220000000000 */
[----:B0-----:R-:W-:-:S03]  /*1da0*/  PRMT R11, R30, 0x7604, R11 ;  /* 0x000076041e0b7816 */ /* 0x001fc6000000000b */
[----:B------:R-:W0:Y:S04]  /*1db0*/  LDS.U8 R28, [R78+0xc00] ;  /* 0x000c00004e1c7984 */ /* 0x000e280000000000 */
[----:B------:R-:W0:Y:S01]  /*1dc0*/  LDS.U8 R32, [R78+0xc08] ;  /* 0x000c08004e207984 */ /* 0x000e220000000000 */
[----:B-1----:R-:W-:-:S03]  /*1dd0*/  PRMT R13, R36, 0x7604, R13 ;  /* 0x00007604240d7816 */ /* 0x002fc6000000000d */
[----:B------:R-:W1:Y:S04]  /*1de0*/  LDS.U8 R38, [R78+0x1000] ;  /* 0x001000004e267984 */ /* 0x000e680000000000 */
[----:B------:R-:W1:Y:S01]  /*1df0*/  LDS.U8 R42, [R78+0x1008] ;  /* 0x001008004e2a7984 */ /* 0x000e620000000000 */
[----:B------:R-:W-:-:S03]  /*1e00*/  PRMT R15, R40, 0x7604, R15 ;  /* 0x00007604280f7816 */ /* 0x000fc6000000000f */
[----:B------:R-:W1:Y:S04]  /*1e10*/  LDS.U8 R48, [R78+0x1400] ;  /* 0x001400004e307984 */ /* 0x000e680000000000 */
[----:B------:R-:W1:Y:S01]  /*1e20*/  LDS.U8 R52, [R78+0x1408] ;  /* 0x001408004e347984 */ /* 0x000e620000000000 */
[----:B--2---:R-:W-:-:S03]  /*1e30*/  PRMT R21, R46, 0x7604, R21 ;  /* 0x000076042e157816 */ /* 0x004fc60000000015 */
[----:B------:R-:W2:Y:S04]  /*1e40*/  LDS.U8 R10, [R78+0x840] ;  /* 0x000840004e0a7984 */ /* 0x000ea80000000000 */
[----:B------:R-:W2:Y:S01]  /*1e50*/  LDS.U8 R20, [R78+0x848] ;  /* 0x000848004e147984 */ /* 0x000ea20000000000 */
[----:B---3--:R-:W-:-:S03]  /*1e60*/  PRMT R23, R50, 0x7604, R23 ;  /* 0x0000760432177816 */ /* 0x008fc60000000017 */
[----:B------:R-:W3:Y:S01]  /*1e70*/  LDS.U8 R74, [R78+0xc40] ;  /* 0x000c40004e4a7984 */ /* 0x000ee20000000000 */
[----:B----4-:R-:W-:-:S03]  /*1e80*/  PRMT R5, R6, 0x7054, R5 ;  /* 0x0000705406057816 */ /* 0x010fc60000000005 */
[----:B------:R-:W4:Y:S01]  /*1e90*/  LDS.U8 R34, [R78+0xc48] ;  /* 0x000c48004e227984 */ /* 0x000f220000000000 */
[----:B------:R-:W-:-:S03]  /*1ea0*/  PRMT R7, R14, 0x7054, R7 ;  /* 0x000070540e077816 */ /* 0x000fc60000000007 */
[----:B------:R-:W4:Y:S01]  /*1eb0*/  LDS.U8 R68, [R78+0x1040] ;  /* 0x001040004e447984 */ /* 0x000f220000000000 */
[----:B0-----:R-:W-:-:S03]  /*1ec0*/  PRMT R9, R28, 0x7054, R9 ;  /* 0x000070541c097816 */ /* 0x001fc60000000009 */
[----:B------:R-:W0:Y:S01]  /*1ed0*/  LDS.U8 R44, [R78+0x1048] ;  /* 0x001048004e2c7984 */ /* 0x000e220000000000 */
[----:B------:R-:W-:-:S03]  /*1ee0*/  PRMT R11, R32, 0x7054, R11 ;  /* 0x00007054200b7816 */ /* 0x000fc6000000000b */
[----:B------:R-:W0:Y:S01]  /*1ef0*/  LDS.U8 R70, [R78+0x1440] ;  /* 0x001440004e467984 */ /* 0x000e220000000000 */
[----:B-1----:R-:W-:-:S03]  /*1f00*/  PRMT R13, R38, 0x7054, R13 ;  /* 0x00007054260d7816 */ /* 0x002fc6000000000d */
[----:B------:R-:W1:Y:S01]  /*1f10*/  LDS.U8 R54, [R78+0x1448] ;  /* 0x001448004e367984 */ /* 0x000e620000000000 */
[----:B------:R-:W-:Y:S02]  /*1f20*/  PRMT R15, R42, 0x7054, R15 ;  /* 0x000070542a0f7816 */ /* 0x000fe4000000000f */
[----:B------:R-:W-:Y:S02]  /*1f30*/  PRMT R21, R48, 0x7054, R21 ;  /* 0x0000705430157816 */ /* 0x000fe40000000015 */
[----:B------:R-:W-:Y:S02]  /*1f40*/  PRMT R23, R52, 0x7054, R23 ;  /* 0x0000705434177816 */ /* 0x000fe40000000017 */
[----:B--2---:R-:W-:Y:S02]  /*1f50*/  PRMT R72, R10, 0x654, R5 ;  /* 0x000006540a487816 */ /* 0x004fe40000000005 */
[----:B------:R-:W-:Y:S02]  /*1f60*/  PRMT R73, R20, 0x654, R7 ;  /* 0x0000065414497816 */ /* 0x000fe40000000007 */
[----:B---3--:R-:W-:-:S02]  /*1f70*/  PRMT R74, R74, 0x654, R9 ;  /* 0x000006544a4a7816 */ /* 0x008fc40000000009 */
[----:B----4-:R-:W-:Y:S02]  /*1f80*/  PRMT R75, R34, 0x654, R11 ;  /* 0x00000654224b7816 */ /* 0x010fe4000000000b */
[----:B------:R-:W-:Y:S02]  /*1f90*/  PRMT R68, R68, 0x654, R13 ;  /* 0x0000065444447816 */ /* 0x000fe4000000000d */
[----:B0-----:R-:W-:Y:S02]  /*1fa0*/  PRMT R69, R44, 0x654, R15 ;  /* 0x000006542c457816 */ /* 0x001fe4000000000f */
[----:B------:R-:W-:Y:S02]  /*1fb0*/  PRMT R70, R70, 0x654, R21 ;  /* 0x0000065446467816 */ /* 0x000fe40000000015 */
[----:B-1----:R-:W-:Y:S02]  /*1fc0*/  PRMT R71, R54, 0x654, R23 ;  /* 0x0000065436477816 */ /* 0x002fe40000000017 */
[----:B------:R-:W-:Y:S01]  /*1fd0*/  R2UR UR4, R24 ;  /* 0x00000000180472ca */ /* 0x000fe200000e0000 */
[----:B------:R-:W-:Y:S01]  /*1fe0*/  UMOV UR7, 0x40000040 ;  /* 0x4000004000077882 */ /* 0x000fe20000000000 */
[----:B------:R-:W-:-:S11]  /*1ff0*/  WARPGROUP.ARRIVE ;  /* 0x00000000000079c5 */ /* 0x000fd60000000000 */
[----:B------:R-:W-:-:S04]  /*2000*/  USHF.R.U32.HI UR4, URZ, 0x4, UR4 ;  /* 0x000000043f047899 */ /* 0x000fc80008011604 */
[----:B------:R-:W-:-:S04]  /*2010*/  ULOP3.LUT UR4, UR4, 0x3fff, URZ, 0xc0, !UPT ;  /* 0x00003fff04047892 */ /* 0x000fc8000f8ec03f */
[----:B------:R-:W-:-:S04]  /*2020*/  ULOP3.LUT UR8, UR4, 0x10000, URZ, 0xfc, !UPT ;  /* 0x0001000004087892 */ /* 0x000fc8000f8efc3f */
[----:B------:R-:W-:-:S07]  /*2030*/  ULEA UR4, UR41, UR8, 0x9 ;  /* 0x0000000829047291 */ /* 0x000fce000f8e483f */
[----:B------:R-:W-:Y:S02]  /*2040*/  UMOV UR6, UR4 ;  /* 0x0000000400067c82 */ /* 0x000fe40008000000 */
[----:B------:R-:W-:Y:S01]  /*2050*/  QGMMA.64x64x32.F32.E4M3.E5M2 R24, R72, gdesc[UR4], RZ, !UPT, gsb0 ;  /* 0x00e0000448187df3 */ /* 0x000fe2000c0028ff */
[----:B------:R-:W-:Y:S01]  /*2060*/  UIADD3 UR6, UR4, 0x2, URZ ;  /* 0x0000000204067890 */ /* 0x000fe2000fffe03f */
[----:B------:R-:W-:Y:S01]  /*2070*/  UMOV UR7, 0x40000040 ;  /* 0x4000004000077882 */ /* 0x000fe20000000000 */
[----:B------:R-:W-:Y:S02]  /*2080*/  WARPGROUP.DEPBAR.LE gsb0, 0x0 ;  /* 0x00008000000079c5 */ /* 0x000fe40000010000 */
[----:B------:R-:W-:-:S06]  /*2090*/  WARPGROUP.ARRIVE ;  /* 0x00000000000079c5 */ /* 0x000fcc0000000000 */
[----:B------:R-:W-:Y:S01]  /*20a0*/  QGMMA.64x64x32.F32.E4M3.E5M2 R24, R68, gdesc[UR4], R24, gsb0 ;  /* 0x00e0000444187df3 */ /* 0x000fe20008002818 */
[----:B------:R-:W-:Y:S01]  /*20b0*/  UIADD3 UR6, UR4, 0x4, URZ ;  /* 0x0000000404067890 */ /* 0x000fe2000fffe03f */
[----:B------:R-:W-:Y:S01]  /*20c0*/  UMOV UR7, 0x40000040 ;  /* 0x4000004000077882 */ /* 0x000fe20000000000 */
[----:B------:R-:W-:Y:S01]  /*20d0*/  UIADD3 UR4, UR4, 0x6, URZ ;  /* 0x0000000604047890 */ /* 0x000fe2000fffe03f */
[----:B------:R-:W-:Y:S02]  /*20e0*/  WARPGROUP.DEPBAR.LE gsb0, 0x0 ;  /* 0x00008000000079c5 */ /* 0x000fe40000010000 */
[----:B------:R-:W-:Y:S04]  /*20f0*/  LDS.U8 R5, [R4+UR46+0x1800] ;  /* 0x0018002e04057984 */ /* 0x000fe80008000000 */
[----:B------:R-:W0:Y:S04]  /*2100*/  LDS.U8 R6, [R4+UR46+0x1840] ;  /* 0x0018402e04067984 */ /* 0x000e280008000000 */
[----:B------:R-:W-:Y:S04]  /*2110*/  LDS.U8 R7, [R4+UR46+0x1808] ;  /* 0x0018082e04077984 */ /* 0x000fe80008000000 */
[----:B------:R-:W1:Y:S04]  /*2120*/  LDS.U8 R10, [R4+UR46+0x1848] ;  /* 0x0018482e040a7984 */ /* 0x000e680008000000 */
[----:B------:R-:W-:Y:S04]  /*2130*/  LDS.U8 R9, [R4+UR46+0x1c00] ;  /* 0x001c002e04097984 */ /* 0x000fe80008000000 */
[----:B------:R-:W2:Y:S04]  /*2140*/  LDS.U8 R20, [R4+UR46+0x1c40] ;  /* 0x001c402e04147984 */ /* 0x000ea80008000000 */
[----:B------:R-:W-:Y:S04]  /*2150*/  LDS.U8 R13, [R4+UR46+0x1c08] ;  /* 0x001c082e040d7984 */ /* 0x000fe80008000000 */
[----:B------:R-:W3:Y:S04]  /*2160*/  LDS.U8 R72, [R4+UR46+0x1c48] ;  /* 0x001c482e04487984 */ /* 0x000ee80008000000 */
[----:B------:R-:W4:Y:S04]  /*2170*/  LDS.U8 R8, [R78+0x1800] ;  /* 0x001800004e087984 */ /* 0x000f280000000000 */
[----:B------:R-:W4:Y:S04]  /*2180*/  LDS.U8 R12, [R78+0x1808] ;  /* 0x001808004e0c7984 */ /* 0x000f280000000000 */
        /* <DEDUP_REMOVED lines=8> */
[----:B--2---:R-:W-:Y:S02]  /*2210*/  PRMT R9, R20, 0x7604, R9 ;  /* 0x0000760414097816 */ /* 0x004fe40000000009 */
[----:B---3--:R-:W-:Y:S02]  /*2220*/  PRMT R13, R72, 0x7604, R13 ;  /* 0x00007604480d7816 */ /* 0x008fe4000000000d */
[----:B----4-:R-:W-:Y:S02]  /*2230*/  PRMT R5, R8, 0x7054, R5 ;  /* 0x0000705408057816 */ /* 0x010fe40000000005 */
[----:B------:R-:W-:-:S02]  /*2240*/  PRMT R7, R12, 0x7054, R7 ;  /* 0x000070540c077816 */ /* 0x000fc40000000007 */
[----:B------:R-:W-:Y:S02]  /*2250*/  PRMT R70, R70, 0x7054, R9 ;  /* 0x0000705446467816 */ /* 0x000fe40000000009 */
[----:B------:R-:W-:Y:S02]  /*2260*/  PRMT R13, R74, 0x7054, R13 ;  /* 0x000070544a0d7816 */ /* 0x000fe4000000000d */
[----:B0-----:R-:W-:Y:S02]  /*2270*/  PRMT R68, R68, 0x654, R5 ;  /* 0x0000065444447816 */ /* 0x001fe40000000005 */
[----:B------:R-:W-:Y:S02]  /*2280*/  PRMT R69, R14, 0x654, R7 ;  /* 0x000006540e457816 */ /* 0x000fe40000000007 */
[----:B-1----:R-:W-:Y:S02]  /*2290*/  PRMT R70, R11, 0x654, R70 ;  /* 0x000006540b467816 */ /* 0x002fe40000000046 */
[----:B------:R-:W-:-:S04]  /*22a0*/  PRMT R71, R76, 0x654, R13 ;  /* 0x000006544c477816 */ /* 0x000fc8000000000d */
[----:B------:R-:W-:-:S06]  /*22b0*/  WARPGROUP.ARRIVE ;  /* 0x00000000000079c5 */ /* 0x000fcc0000000000 */
[----:B------:R-:W-:Y:S01]  /*22c0*/  QGMMA.64x64x32.F32.E4M3.E5M2 R24, R68, gdesc[UR4], R24, gsb0 ;  /* 0x00e0000444187df3 */ /* 0x000fe20008002818 */
[----:B------:R-:W-:Y:S01]  /*22d0*/  UMOV UR6, UR4 ;  /* 0x0000000400067c82 */ /* 0x000fe20008000000 */
[----:B------:R-:W-:Y:S01]  /*22e0*/  UMOV UR7, 0x40000040 ;  /* 0x4000004000077882 */ /* 0x000fe20000000000 */
        /* <DEDUP_REMOVED lines=30> */
[----:B------:R-:W-:Y:S03]  /*24d0*/  QGMMA.64x64x32.F32.E4M3.E5M2 R24, R68, gdesc[UR4], R24, gsb0 ;  /* 0x00e0000444187df3 */ /* 0x000fe60008002818 */
[----:B------:R-:W-:Y:S02]  /*24e0*/  WARPGROUP.DEPBAR.LE gsb0, 0x0 ;  /* 0x00008000000079c5 */ /* 0x000fe40000010000 */
[----:B------:R-:W-:Y:S05]  /*24f0*/  @!P2 BRA `(.L_x_26) ;  /* 0x00000014005ca947 */ /* 0x000fea0003800000 */
[----:B------:R-:W-:Y:S05]  /*2500*/  @!P0 BRA `(.L_x_27) ;  /* 0x0000000000048947 */ /* 0x000fea0003800000 */
[----:B------:R-:W-:Y:S01]  /*2510*/  BPT.TRAP 0x1 ;  /* 0x000000040000795c */ /* 0x000fe20000300000 */
.L_x_27:
[----:B------:R-:W-:-:S05]  /*2520*/  IMAD.SHL.U32 R80, R0, 0x2000, RZ ;  /* 0x0000200000507824 */ /* 0x000fca00078e00ff */
[----:B------:R-:W-:-:S05]  /*2530*/  IADD3 R4, R80, UR46, R61 ;  /* 0x0000002e50047c10 */ /* 0x000fca000fffe03d */
[----:B------:R-:W-:Y:S01]  /*2540*/  IMAD.IADD R11, R65, 0x1, R4 ;  /* 0x00000001410b7824 */ /* 0x000fe200078e0204 */
[----:B------:R-:W-:Y:S06]  /*2550*/  @P1 BRA `(.L_x_28) ;  /* 0x0000000000081947 */ /* 0x000fec0003800000 */
[----:B------:R-:W0:Y:S02]  /*2560*/  SYNCS.PHASECHK.TRANS64.TRYWAIT P1, [R3+URZ], R82 ;  /* 0x00000052030075a7 */ /* 0x000e24000802017f */
[----:B0-----:R-:W-:Y:S05]  /*2570*/  @!P1 BRA `(.L_x_29) ;  /* 0x0000005c00909947 */ /* 0x001fea0003800000 */
.L_x_28:
[----:B0-----:R-:W-:Y:S01]  /*2580*/  LDS.U8 R3, [R4+0x800] ;  /* 0x0008000004037984 */ /* 0x001fe20000000000 */
[----:B------:R-:W0:Y:S01]  /*2590*/  LDC R13, c[0x0][0x28c] ;  /* 0x0000a300ff0d7b82 */ /* 0x000e220000000800 */
[----:B------:R-:W-:Y:S02]  /*25a0*/  UMOV UR4, UR41 ;  /* 0x0000002900047c82 */ /* 0x000fe40008000000 */
[----:B------:R-:W1:Y:S04]  /*25b0*/  LDS.U8 R6, [R4+0x840] ;  /* 0x0008400004067984 */ /* 0x000e680000000000 */
[----:B------:R-:W-:Y:S04]  /*25c0*/  LDS.U8 R5, [R4+0x808] ;  /* 0x0008080004057984 */ /* 0x000fe80000000000 */
[----:B------:R-:W2:Y:S04]  /*25d0*/  LDS.U8 R12, [R4+0x848] ;  /* 0x00084800040c7984 */ /* 0x000ea80000000000 */
[----:B------:R-:W-:Y:S04]  /*25e0*/  LDS.U8 R7, [R4+0xc00] ;  /* 0x000c000004077984 */ /* 0x000fe80000000000 */
[----:B------:R-:W3:Y:S04]  /*25f0*/  LDS.U8 R68, [R4+0xc40] ;  /* 0x000c400004447984 */ /* 0x000ee80000000000 */
[----:B------:R-:W-:Y:S01]  /*2600*/  LDS.U8 R9, [R4+0xc08] ;  /* 0x000c080004097984 */ /* 0x000fe20000000000 */
[----:B0-----:R-:W-:-:S03]  /*2610*/  ISETP.GE.AND P1, PT, R13, 0x101, PT ;  /* 0x000001010d00780c */ /* 0x001fc60003f26270 */
[----:B------:R-:W0:Y:S04]  /*2620*/  LDS.U8 R74, [R4+0xc48] ;  /* 0x000c4800044a7984 */ /* 0x000e280000000000 */
[----:B------:R-:W4:Y:S04]  /*2630*/  LDS.U8 R8, [R11+0x800] ;  /* 0x000800000b087984 */ /* 0x000f280000000000 */
[----:B------:R-:W4:Y:S04]  /*2640*/  LDS.U8 R14, [R11+0x808] ;  /* 0x000808000b0e7984 */ /* 0x000f280000000000 */
[----:B------:R-:W4:Y:S04]  /*2650*/  LDS.U8 R70, [R11+0xc00] ;  /* 0x000c00000b467984 */ /* 0x000f280000000000 */
[----:B------:R-:W4:Y:S01]  /*2660*/  LDS.U8 R76, [R11+0xc08] ;  /* 0x000c08000b4c7984 */ /* 0x000f220000000000 */
[----:B-1----:R-:W-:-:S03]  /*2670*/  PRMT R3, R6, 0x7604, R3 ;  /* 0x0000760406037816 */ /* 0x002fc60000000003 */
[----:B------:R-:W1:Y:S04]  /*2680*/  LDS.U8 R10, [R11+0x840] ;  /* 0x000840000b0a7984 */ /* 0x000e680000000000 */
[----:B------:R-:W1:Y:S01]  /*2690*/  LDS.U8 R20, [R11+0x848] ;  /* 0x000848000b147984 */ /* 0x000e620000000000 */
[----:B--2---:R-:W-:-:S03]  /*26a0*/  PRMT R5, R12, 0x7604, R5 ;  /* 0x000076040c057816 */ /* 0x004fc60000000005 */
[----:B------:R-:W2:Y:S04]  /*26b0*/  LDS.U8 R72, [R11+0xc40] ;  /* 0x000c40000b487984 */ /* 0x000ea80000000000 */
[----:B------:R-:W2:Y:S01]  /*26c0*/  LDS.U8 R78, [R11+0xc48] ;  /* 0x000c48000b4e7984 */ /* 0x000ea20000000000 */
[----:B---3--:R-:W-:Y:S02]  /*26d0*/  PRMT R7, R68, 0x7604, R7 ;  /* 0x0000760444077816 */ /* 0x008fe40000000007 */
[----:B0-----:R-:W-:Y:S02]  /*26e0*/  PRMT R9, R74, 0x7604, R9 ;  /* 0x000076044a097816 */ /* 0x001fe40000000009 */
[----:B----4-:R-:W-:Y:S02]  /*26f0*/  PRMT R3, R8, 0x7054, R3 ;  /* 0x0000705408037816 */ /* 0x010fe40000000003 */
[----:B------:R-:W-:-:S02]  /*2700*/  PRMT R5, R14, 0x7054, R5 ;  /* 0x000070540e057816 */ /* 0x000fc40000000005 */
[----:B------:R-:W-:Y:S02]  /*2710*/  PRMT R7, R70, 0x7054, R7 ;  /* 0x0000705446077816 */ /* 0x000fe40000000007 */
[----:B------:R-:W-:Y:S02]  /*2720*/  PRMT R9, R76, 0x7054, R9 ;  /* 0x000070544c097816 */ /* 0x000fe40000000009 */
[----:B-1----:R-:W-:Y:S02]  /*2730*/  PRMT R84, R10, 0x654, R3 ;  /* 0x000006540a547816 */ /* 0x002fe40000000003 */
[----:B------:R-:W-:Y:S02]  /*2740*/  PRMT R85, R20, 0x654, R5 ;  /* 0x0000065414557816 */ /* 0x000fe40000000005 */
[----:B--2---:R-:W-:Y:S02]  /*2750*/  PRMT R86, R72, 0x654, R7 ;  /* 0x0000065448567816 */ /* 0x004fe40000000007 */
[----:B------:R-:W-:Y:S01]  /*2760*/  PRMT R87, R78, 0x654, R9 ;  /* 0x000006544e577816 */ /* 0x000fe20000000009 */
[----:B------:R-:W-:Y:S06]  /*2770*/  @!P1 BRA `(.L_x_30) ;  /* 0x0000000800cc9947 */ /* 0x000fec0003800000 */
[----:B------:R-:W-:Y:S01]  /*2780*/  R2UR UR6, R0 ;  /* 0x00000000000672ca */ /* 0x000fe200000e0000 */
[----:B------:R-:W-:Y:S01]  /*2790*/  IMAD.U32 R3, RZ, RZ, UR47 ;  /* 0x0000002fff037e24 */ /* 0x000fe2000f8e00ff */
[----:B------:R-:W-:-:S13]  /*27a0*/  UMOV UR4, UR41 ;  /* 0x0000002900047c82 */ /* 0x000fda0008000000 */
.L_x_38:
[----:B------:R-:W-:-:S04]  /*27b0*/  UIADD3 UR5, UR6, 0x1, URZ ;  /* 0x0000000106057890 */ /* 0x000fc8000fffe03f */
[----:B------:R-:W-:-:S04]  /*27c0*/  UISETP.NE.AND UP0, UPT, UR5, 0xe, UPT ;  /* 0x0000000e0500788c */ /* 0x000fc8000bf05270 */
[----:B------:R-:W-:Y:S02]  /*27d0*/  USEL UR7, URZ, 0x1, UP0 ;  /* 0x000000013f077887 */ /* 0x000fe40008000000 */
[----:B------:R-:W-:-:S04]  /*27e0*/  USEL UR5, UR5, URZ, UP0 ;  /* 0x0000003f05057287 */ /* 0x000fc80008000000 */
[----:B------:R-:W-:Y:S02]  /*27f0*/  LOP3.LUT R77, R77, UR7, RZ, 0x3c, !PT ;  /* 0x000000074d4d7c12 */ /* 0x000fe4000f8e3cff */
[----:B------:R-:W-:Y:S01]  /*2800*/  IMAD.U32 R0, RZ, RZ, UR5 ;  /* 0x00000005ff007e24 */ /* 0x000fe2000f8e00ff */
[----:B------:R-:W-:Y:S06]  /*2810*/  @!P0 BRA `(.L_x_31) ;  /* 0x0000000000048947 */ /* 0x000fec0003800000 */
[----:B------:R-:W-:Y:S01]  /*2820*/  BPT.TRAP 0x1 ;  /* 0x000000040000795c */ /* 0x000fe20000300000 */
.L_x_31:
[----:B------:R-:W-:Y:S01]  /*2830*/  LEA R15, R0, UR46, 0x3 ;  /* 0x0000002e000f7c11 */ /* 0x000fe2000f8e18ff */
[----:B------:R-:W-:Y:S01]  /*2840*/  ULEA UR9, UR6, UR8, 0x9 ;  /* 0x0000000806097291 */ /* 0x000fe2000f8e483f */
[----:B------:R-:W-:Y:S01]  /*2850*/  SHF.L.U32 R78, R77, 0x1f, RZ ;  /* 0x0000001f4d4e7819 */ /* 0x000fe200000006ff */
[----:B------:R-:W-:Y:S01]  /*2860*/  IMAD.U32 R4, RZ, RZ, UR6 ;  /* 0x00000006ff047e24 */ /* 0x000fe2000f8e00ff */
[----:B------:R-:W-:Y:S02]  /*2870*/  UMOV UR7, 0x40000040 ;  /* 0x4000004000077882 */ /* 0x000fe40000000000 */
[----:B------:R0:W1:Y:S01]  /*2880*/  SYNCS.PHASECHK.TRANS64.TRYWAIT P1, [R15+URZ], R78 ;  /* 0x0000004e0f0075a7 */ /* 0x000062000802017f */
[----:B------:R-:W-:Y:S01]  /*2890*/  WARPGROUP.ARRIVE ;  /* 0x00000000000079c5 */ /* 0x000fe20000000000 */
[----:B------:R-:W-:Y:S01]  /*28a0*/  UMOV UR6, UR9 ;  /* 0x0000000900067c82 */ /* 0x000fe20008000000 */
[----:B------:R-:W-:-:S04]  /*28b0*/  IMAD R4, R4, 0x2000, R61 ;  /* 0x0000200004047824 */ /* 0x000fc800078e023d */
[----:B------:R-:W-:Y:S01]  /*28c0*/  QGMMA.64x64x32.F32.E4M3.E5M2 R24, R84, gdesc[UR4], R24, gsb0 ;  /* 0x00e0000454187df3 */ /* 0x000fe20008002818 */
[----:B------:R-:W-:Y:S01]  /*28d0*/  VIADD R8, R4, UR46 ;  /* 0x0000002e04087c36 */ /* 0x000fe20008000000 */
[----:B------:R-:W-:Y:S01]  /*28e0*/  UIADD3 UR6, UR9, 0x2, URZ ;  /* 0x0000000209067890 */ /* 0x000fe2000fffe03f */
[----:B------:R-:W-:Y:S02]  /*28f0*/  UMOV UR7, 0x40000040 ;  /* 0x4000004000077882 */ /* 0x000fe40000000000 */
[----:B------:R-:W-:Y:S01]  /*2900*/  IMAD.IADD R21, R65, 0x1, R8 ;  /* 0x0000000141157824 */ /* 0x000fe200078e0208 */
[----:B------:R-:W-:Y:S02]  /*2910*/  WARPGROUP.DEPBAR.LE gsb0, 0x0 ;  /* 0x00008000000079c5 */ /* 0x000fe40000010000 */
[----:B------:R-:W-:Y:S04]  /*2920*/  LDS.U8 R5, [R4+UR46+0x1000] ;  /* 0x0010002e04057984 */ /* 0x000fe80008000000 */
[----:B------:R-:W2:Y:S04]  /*2930*/  LDS.U8 R6, [R4+UR46+0x1040] ;  /* 0x0010402e04067984 */ /* 0x000ea80008000000 */
[----:B------:R-:W-:Y:S04]  /*2940*/  LDS.U8 R7, [R4+UR46+0x1008] ;  /* 0x0010082e04077984 */ /* 0x000fe80008000000 */
[----:B------:R-:W3:Y:S04]  /*2950*/  LDS.U8 R10, [R4+UR46+0x1048] ;  /* 0x0010482e040a7984 */ /* 0x000ee80008000000 */
[----:B------:R-:W-:Y:S04]  /*2960*/  LDS.U8 R9, [R4+UR46+0x1400] ;  /* 0x0014002e04097984 */ /* 0x000fe80008000000 */
[----:B------:R-:W4:Y:S04]  /*2970*/  LDS.U8 R20, [R4+UR46+0x1440] ;  /* 0x0014402e04147984 */ /* 0x000f280008000000 */
[----:B------:R-:W-:Y:S04]  /*2980*/  LDS.U8 R13, [R4+UR46+0x1408] ;  /* 0x0014082e040d7984 */ /* 0x000fe80008000000 */
[----:B------:R-:W0:Y:S04]  /*2990*/  LDS.U8 R72, [R4+UR46+0x1448] ;  /* 0x0014482e04487984 */ /* 0x000e280008000000 */
[----:B------:R-:W1:Y:S04]  /*29a0*/  LDS.U8 R8, [R21+0x1000] ;  /* 0x0010000015087984 */ /* 0x000e680000000000 */
[----:B------:R-:W1:Y:S04]  /*29b0*/  LDS.U8 R12, [R21+0x1008] ;  /* 0x00100800150c7984 */ /* 0x000e680000000000 */
[----:B------:R-:W1:Y:S04]  /*29c0*/  LDS.U8 R70, [R21+0x1400] ;  /* 0x0014000015467984 */ /* 0x000e680000000000 */
[----:B------:R-:W1:Y:S01]  /*29d0*/  LDS.U8 R74, [R21+0x1408] ;  /* 0x00140800154a7984 */ /* 0x000e620000000000 */
[----:B--2---:R-:W-:-:S03]  /*29e0*/  PRMT R5, R6, 0x7604, R5 ;  /* 0x0000760406057816 */ /* 0x004fc60000000005 */
[----:B------:R-:W2:Y:S04]  /*29f0*/  LDS.U8 R68, [R21+0x1040] ;  /* 0x0010400015447984 */ /* 0x000ea80000000000 */
[----:B------:R-:W2:Y:S01]  /*2a00*/  LDS.U8 R14, [R21+0x1048] ;  /* 0x00104800150e7984 */ /* 0x000ea20000000000 */
[----:B---3--:R-:W-:-:S03]  /*2a10*/  PRMT R7, R10, 0x7604, R7 ;  /* 0x000076040a077816 */ /* 0x008fc60000000007 */
[----:B------:R-:W3:Y:S04]  /*2a20*/  LDS.U8 R11, [R21+0x1440] ;  /* 0x00144000150b7984 */ /* 0x000ee80000000000 */
[----:B------:R-:W3:Y:S01]  /*2a30*/  LDS.U8 R76, [R21+0x1448] ;  /* 0x00144800154c7984 */ /* 0x000ee20000000000 */
[----:B----4-:R-:W-:Y:S02]  /*2a40*/  PRMT R9, R20, 0x7604, R9 ;  /* 0x0000760414097816 */ /* 0x010fe40000000009 */
[----:B0-----:R-:W-:Y:S02]  /*2a50*/  PRMT R13, R72, 0x7604, R13 ;  /* 0x00007604480d7816 */ /* 0x001fe4000000000d */
[----:B-1----:R-:W-:Y:S02]  /*2a60*/  PRMT R5, R8, 0x7054, R5 ;  /* 0x0000705408057816 */ /* 0x002fe40000000005 */
[----:B------:R-:W-:-:S02]  /*2a70*/  PRMT R7, R12, 0x7054, R7 ;  /* 0x000070540c077816 */ /* 0x000fc40000000007 */
[----:B------:R-:W-:Y:S02]  /*2a80*/  PRMT R70, R70, 0x7054, R9 ;  /* 0x0000705446467816 */ /* 0x000fe40000000009 */
[----:B------:R-:W-:Y:S02]  /*2a90*/  PRMT R13, R74, 0x7054, R13 ;  /* 0x000070544a0d7816 */ /* 0x000fe4000000000d */
[----:B--2---:R-:W-:Y:S02]  /*2aa0*/  PRMT R68, R68, 0x654, R5 ;  /* 0x0000065444447816 */ /* 0x004fe40000000005 */
[----:B------:R-:W-:Y:S02]  /*2ab0*/  PRMT R69, R14, 0x654, R7 ;  /* 0x000006540e457816 */ /* 0x000fe40000000007 */
[----:B---3--:R-:W-:Y:S02]  /*2ac0*/  PRMT R70, R11, 0x654, R70 ;  /* 0x000006540b467816 */ /* 0x008fe40000000046 */
[----:B------:R-:W-:-:S04]  /*2ad0*/  PRMT R71, R76, 0x654, R13 ;  /* 0x000006544c477816 */ /* 0x000fc8000000000d */
[----:B------:R-:W-:-:S06]  /*2ae0*/  WARPGROUP.ARRIVE ;  /* 0x00000000000079c5 */ /* 0x000fcc0000000000 */
[----:B------:R-:W-:Y:S03]  /*2af0*/  QGMMA.64x64x32.F32.E4M3.E5M2 R24, R68, gdesc[UR4], R24, gsb0 ;  /* 0x00e0000444187df3 */ /* 0x000fe60008002818 */
        /* <DEDUP_REMOVED lines=28> */
[----:B------:R-:W-:Y:S01]  /*2cc0*/  PRMT R71, R76, 0x654, R13 ;  /* 0x000006544c477816 */ /* 0x000fe2000000000d */
[----:B------:R-:W-:Y:S06]  /*2cd0*/  @!P0 BRA `(.L_x_32) ;  /* 0x0000000000048947 */ /* 0x000fec0003800000 */
[----:B------:R-:W-:Y:S01]  /*2ce0*/  BPT.TRAP 0x1 ;  /* 0x000000040000795c */ /* 0x000fe20000300000 */
.L_x_32:
[----:B------:R-:W-:Y:S02]  /*2cf0*/  UISETP.GT.U32.AND UP0, UPT, UR42, 0x1, UPT ;  /* 0x000000012a00788c */ /* 0x000fe4000bf04070 */
[----:B------:R-:W-:-:S04]  /*2d00*/  ULEA UR5, UR4, UR46, 0x3 ;  /* 0x0000002e04057291 */ /* 0x000fc8000f8e183f */
[----:B------:R-:W-:Y:S01]  /*2d10*/  UIADD3 UR5, UR5, 0x70, URZ ;  /* 0x0000007005057890 */ /* 0x000fe2000fffe03f */
[----:B------:R-:W-:-:S03]  /*2d20*/  PLOP3.LUT P2, PT, PT, PT, UP0, 0x80, 0x0 ;  /* 0x000000000000781c */ /* 0x000fc60003f4f008 */
[----:B------:R-:W-:-:S09]  /*2d30*/  UPRMT UR5, URZ, 0x654, UR5 ;  /* 0x000006543f057896 */ /* 0x000fd20008000005 */
[----:B------:R-:W-:Y:S01]  /*2d40*/  SYNCS.ARRIVE.TRANS64.RED.A1T0 RZ, [UR5], RZ ;  /* 0x000000ffffff79a7 */ /* 0x000fe20008100405 */
[----:B------:R-:W-:Y:S05]  /*2d50*/  @P2 BRA `(.L_x_33) ;  /* 0x0000000000042947 */ /* 0x000fea0003800000 */
[----:B------:R-:W-:Y:S01]  /*2d60*/  BPT.TRAP 0x1 ;  /* 0x000000040000795c */ /* 0x000fe20000300000 */
.L_x_33:
[----:B------:R-:W-:Y:S01]  /*2d70*/  UIADD3 UR6, UR9, 0x4, URZ ;  /* 0x0000000409067890 */ /* 0x000fe2000fffe03f */
[----:B------:R-:W-:Y:S01]  /*2d80*/  WARPGROUP.ARRIVE ;  /* 0x00000000000079c5 */ /* 0x000fe20000000000 */
[----:B------:R-:W-:Y:S01]  /*2d90*/  UMOV UR7, 0x40000040 ;  /* 0x4000004000077882 */ /* 0x000fe20000000000 */
[----:B------:R-:W-:-:S04]  /*2da0*/  UIADD3 UR4, UR4, 0x1, URZ ;  /* 0x0000000104047890 */ /* 0x000fc8000fffe03f */
[----:B------:R-:W-:-:S05]  /*2db0*/  UISETP.NE.AND UP0, UPT, UR4, 0xe, UPT ;  /* 0x0000000e0400788c */ /* 0x000fca000bf05270 */
[----:B------:R-:W-:Y:S01]  /*2dc0*/  QGMMA.64x64x32.F32.E4M3.E5M2 R24, R68, gdesc[UR4], R24, gsb0 ;  /* 0x00e0000444187df3 */ /* 0x000fe20008002818 */
[----:B------:R-:W-:Y:S02]  /*2dd0*/  USEL UR4, UR4, URZ, UP0 ;  /* 0x0000003f04047287 */ /* 0x000fe40008000000 */
        /* <DEDUP_REMOVED lines=31> */
.L_x_34:
[----:B------:R-:W-:Y:S01]  /*2fd0*/  IMAD.SHL.U32 R80, R0, 0x2000, RZ ;  /* 0x0000200000507824 */ /* 0x000fe200078e00ff */
[----:B------:R-:W-:Y:S04]  /*2fe0*/  BSSY B0, `(.L_x_35) ;  /* 0x0000005000007945 */ /* 0x000fe80003800000 */
[----:B------:R-:W-:Y:S01]  /*2ff0*/  IADD3 R12, R80, UR46, R61 ;  /* 0x0000002e500c7c10 */ /* 0x000fe2000fffe03d */
[----:B------:R-:W-:Y:S06]  /*3000*/  @P1 BRA `(.L_x_36) ;  /* 0x0000000000081947 */ /* 0x000fec0003800000 */
[----:B------:R-:W0:Y:S02]  /*3010*/  SYNCS.PHASECHK.TRANS64.TRYWAIT P1, [R15+URZ], R78 ;  /* 0x0000004e0f0075a7 */ /* 0x000e24000802017f */
[----:B0-----:R-:W-:Y:S05]  /*3020*/  @!P1 BRA `(.L_x_37) ;  /* 0x0000005000f89947 */ /* 0x001fea0003800000 */
.L_x_36:
[----:B------:R-:W-:Y:S05]  /*3030*/  BSYNC B0 ;  /* 0x0000000000007941 */ /* 0x000fea0003800000 */
.L_x_35:
[----:B------:R-:W-:Y:S01]  /*3040*/  IMAD.IADD R14, R65, 0x1, R12 ;  /* 0x00000001410e7824 */ /* 0x000fe200078e020c */
[----:B------:R-:W-:Y:S01]  /*3050*/  LDS.U8 R4, [R12+0x800] ;  /* 0x000800000c047984 */ /* 0x000fe20000000000 */
[----:B------:R-:W-:Y:S05]  /*3060*/  WARPSYNC.ALL ;  /* 0x0000000000007948 */ /* 0x000fea0003800000 */
[----:B------:R-:W1:Y:S04]  /*3070*/  LDS.U8 R5, [R12+0x840] ;  /* 0x000840000c057984 */ /* 0x000e680000000000 */
[----:B------:R-:W-:Y:S04]  /*3080*/  LDS.U8 R6, [R12+0x808] ;  /* 0x000808000c067984 */ /* 0x000fe80000000000 */
[----:B------:R-:W2:Y:S04]  /*3090*/  LDS.U8 R11, [R12+0x848] ;  /* 0x000848000c0b7984 */ /* 0x000ea80000000000 */
[----:B------:R-:W-:Y:S04]  /*30a0*/  LDS.U8 R8, [R12+0xc00] ;  /* 0x000c00000c087984 */ /* 0x000fe80000000000 */
[----:B0-----:R-:W0:Y:S04]  /*30b0*/  LDS.U8 R15, [R12+0xc40] ;  /* 0x000c40000c0f7984 */ /* 0x001e280000000000 */
[----:B------:R-:W-:Y:S04]  /*30c0*/  LDS.U8 R10, [R12+0xc08] ;  /* 0x000c08000c0a7984 */ /* 0x000fe80000000000 */
[----:B------:R-:W3:Y:S04]  /*30d0*/  LDS.U8 R73, [R12+0xc48] ;  /* 0x000c48000c497984 */ /* 0x000ee80000000000 */
        /* <DEDUP_REMOVED lines=10> */
[----:B0-----:R-:W-:Y:S02]  /*3180*/  PRMT R8, R15, 0x7604, R8 ;  /* 0x000076040f087816 */ /* 0x001fe40000000008 */
[----:B---3--:R-:W-:Y:S02]  /*3190*/  PRMT R10, R73, 0x7604, R10 ;  /* 0x00007604490a7816 */ /* 0x008fe4000000000a */
        /* <DEDUP_REMOVED lines=8> */
[----:B------:R-:W-:Y:S01]  /*3220*/  UIADD3 UR6, UR9, 0x6, URZ ;  /* 0x0000000609067890 */ /* 0x000fe2000fffe03f */
[----:B------:R-:W-:Y:S01]  /*3230*/  WARPGROUP.ARRIVE ;  /* 0x00000000000079c5 */ /* 0x000fe20000000000 */
[----:B------:R-:W-:Y:S01]  /*3240*/  UMOV UR7, 0x40000040 ;  /* 0x4000004000077882 */ /* 0x000fe20000000000 */
[C---:B------:R-:W-:Y:S01]  /*3250*/  ISETP.GT.AND P1, PT, R3.reuse, 0x2, PT ;  /* 0x000000020300780c */ /* 0x040fe20003f24270 */
[----:B------:R-:W-:-:S05]  /*3260*/  VIADD R3, R3, 0xffffffff ;  /* 0xffffffff03037836 */ /* 0x000fca0000000000 */
[----:B------:R-:W-:Y:S01]  /*3270*/  QGMMA.64x64x32.F32.E4M3.E5M2 R24, R68, gdesc[UR4], R24, gsb0 ;  /* 0x00e0000444187df3 */ /* 0x000fe20008002818 */
[----:B------:R-:W-:Y:S02]  /*3280*/  R2UR UR6, R0 ;  /* 0x00000000000672ca */ /* 0x000fe400000e0000 */
[----:B------:R-:W-:-:S04]  /*3290*/  WARPGROUP.DEPBAR.LE gsb0, 0x0 ;  /* 0x00008000000079c5 */ /* 0x000fc80000010000 */
[----:B------:R-:W-:Y:S09]  /*32a0*/  @P1 BRA `(.L_x_38) ;  /* 0xfffffff400401947 */ /* 0x000ff2000383ffff */
.L_x_30:
[----:B------:R-:W-:Y:S01]  /*32b0*/  IMAD.MOV.U32 R5, RZ, RZ, 0x40000040 ;  /* 0x40000040ff057424 */ /* 0x000fe200078e00ff */
[----:B------:R-:W-:Y:S01]  /*32c0*/  LEA R4, R0, UR8, 0x9 ;  /* 0x0000000800047c11 */ /* 0x000fe2000f8e48ff */
[----:B------:R-:W-:Y:S01]  /*32d0*/  WARPGROUP.ARRIVE ;  /* 0x00000000000079c5 */ /* 0x000fe20000000000 */
[----:B------:R-:W-:Y:S01]  /*32e0*/  IADD3 R80, R80, UR46, R61 ;  /* 0x0000002e50507c10 */ /* 0x000fe2000fffe03d */
[----:B------:R-:W-:Y:S01]  /*32f0*/  IMAD.MOV.U32 R7, RZ, RZ, 0x40000040 ;  /* 0x40000040ff077424 */ /* 0x000fe200078e00ff */
[C---:B------:R-:W-:Y:S01]  /*3300*/  R2UR UR6, R4.reuse ;  /* 0x00000000040672ca */ /* 0x040fe200000e0000 */
[----:B------:R-:W-:Y:S01]  /*3310*/  VIADD R6, R4, 0x2 ;  /* 0x0000000204067836 */ /* 0x000fe20000000000 */
[----:B------:R-:W-:Y:S01]  /*3320*/  R2UR UR7, R5 ;  /* 0x00000000050772ca */ /* 0x000fe200000e0000 */
[----:B------:R-:W-:-:S12]  /*3330*/  IMAD.IADD R14, R65, 0x1, R80 ;  /* 0x00000001410e7824 */ /* 0x000fd800078e0250 */
[----:B------:R-:W-:Y:S01]  /*3340*/  QGMMA.64x64x32.F32.E4M3.E5M2 R24, R84, gdesc[UR4], R24, gsb0 ;  /* 0x00e0000454187df3 */ /* 0x000fe20008002818 */
[----:B------:R-:W-:Y:S02]  /*3350*/  R2UR UR6, R6 ;  /* 0x00000000060672ca */ /* 0x000fe400000e0000 */
[----:B------:R-:W-:Y:S01]  /*3360*/  R2UR UR7, R7 ;  /* 0x00000000070772ca */ /* 0x000fe200000e0000 */
[----:B------:R-:W-:Y:S02]  /*3370*/  WARPGROUP.DEPBAR.LE gsb0, 0x0 ;  /* 0x00008000000079c5 */ /* 0x000fe40000010000 */
[----:B------:R-:W-:Y:S04]  /*3380*/  LDS.U8 R10, [R80+0x1400] ;  /* 0x00140000500a7984 */ /* 0x000fe80000000000 */
[----:B------:R-:W0:Y:S04]  /*3390*/  LDS.U8 R21, [R80+0x1440] ;  /* 0x0014400050157984 */ /* 0x000e280000000000 */
[----:B------:R-:W-:Y:S04]  /*33a0*/  LDS.U8 R0, [R80+0x1000] ;  /* 0x0010000050007984 */ /* 0x000fe80000000000 */
[----:B------:R-:W1:Y:S04]  /*33b0*/  LDS.U8 R3, [R80+0x1040] ;  /* 0x0010400050037984 */ /* 0x000e680000000000 */
[----:B------:R-:W-:Y:S04]  /*33c0*/  LDS.U8 R8, [R80+0x1008] ;  /* 0x0010080050087984 */ /* 0x000fe80000000000 */
[----:B------:R-:W2:Y:S04]  /*33d0*/  LDS.U8 R13, [R80+0x1048] ;  /* 0x00104800500d7984 */ /* 0x000ea80000000000 */
[----:B------:R-:W-:Y:S04]  /*33e0*/  LDS.U8 R12, [R80+0x1408] ;  /* 0x00140800500c7984 */ /* 0x000fe80000000000 */
[----:B------:R-:W3:Y:S04]  /*33f0*/  LDS.U8 R73, [R80+0x1448] ;  /* 0x0014480050497984 */ /* 0x000ee80000000000 */
        /* <DEDUP_REMOVED lines=53> */
.L_x_39:
        /* <DEDUP_REMOVED lines=8> */
.L_x_40:
[C---:B------:R-:W-:Y:S01]  /*37d0*/  VIADD R6, R4.reuse, 0x4 ;  /* 0x0000000404067836 */ /* 0x040fe20000000000 */
[----:B------:R-:W-:Y:S01]  /*37e0*/  WARPGROUP.ARRIVE ;  /* 0x00000000000079c5 */ /* 0x000fe20000000000 */
[----:B------:R-:W-:Y:S02]  /*37f0*/  IMAD.MOV.U32 R7, RZ, RZ, 0x40000040 ;  /* 0x40000040ff077424 */ /* 0x000fe400078e00ff */
[----:B------:R-:W-:Y:S01]  /*3800*/  VIADD R4, R4, 0x6 ;  /* 0x0000000604047836 */ /* 0x000fe20000000000 */
[----:B------:R-:W-:Y:S01]  /*3810*/  R2UR UR6, R6 ;  /* 0x00000000060672ca */ /* 0x000fe200000e0000 */
[----:B------:R-:W-:Y:S01]  /*3820*/  IMAD.MOV.U32 R5, RZ, RZ, 0x40000040 ;  /* 0x40000040ff057424 */ /* 0x000fe200078e00ff */
[----:B------:R-:W-:-:S13]  /*3830*/  R2UR UR7, R7 ;  /* 0x00000000070772ca */ /* 0x000fda00000e0000 */
        /* <DEDUP_REMOVED lines=35> */
.L_x_26:
[----:B------:R0:W-:Y:S01]  /*3a70*/  SYNCS.ARRIVE.TRANS64.A1T0 RZ, [R63+UR49], RZ ;  /* 0x000000ff3fff79a7 */ /* 0x0001e20008100031 */
[----:B------:R-:W-:Y:S05]  /*3a80*/  @!P0 BRA `(.L_x_41) ;  /* 0x0000000000048947 */ /* 0x000fea0003800000 */
[----:B------:R-:W-:Y:S01]  /*3a90*/  BPT.TRAP 0x1 ;  /* 0x000000040000795c */ /* 0x000fe20000300000 */
.L_x_41:
[----:B------:R-:W-:Y:S02]  /*3aa0*/  UIADD3 UR6, UR47, UR41, URZ ;  /* 0x000000292f067290 */ /* 0x000fe4000fffe03f */
[----:B------:R-:W-:Y:S02]  /*3ab0*/  UISETP.GT.U32.AND UP0, UPT, UR42, 0x1, UPT ;  /* 0x000000012a00788c */ /* 0x000fe4000bf04070 */
[----:B------:R-:W-:-:S04]  /*3ac0*/  USHF.R.U32.HI UR4, URZ, 0x1, UR6 ;  /* 0x000000013f047899 */ /* 0x000fc80008011606 */
[----:B------:R-:W-:Y:S01]  /*3ad0*/  UIMAD.WIDE.U32 UR4, UR4, -0x6db6db6d, URZ ;  /* 0x92492493040478a5 */ /* 0x000fe2000f8e003f */
[----:B------:R-:W-:-:S03]  /*3ae0*/  PLOP3.LUT P0, PT, PT, PT, UP0, 0x80, 0x0 ;  /* 0x000000000000781c */ /* 0x000fc60003f0f008 */
[----:B------:R-:W-:-:S04]  /*3af0*/  USHF.R.U32.HI UR4, URZ, 0x2, UR5 ;  /* 0x000000023f047899 */ /* 0x000fc80008011605 */
[----:B------:R-:W-:-:S04]  /*3b00*/  UIMAD UR6, UR4, -0xe, UR6 ;  /* 0xfffffff2040678a4 */ /* 0x000fc8000f8e0206 */
[----:B------:R-:W-:-:S04]  /*3b10*/  ULEA UR6, UR6, UR46, 0x3 ;  /* 0x0000002e06067291 */ /* 0x000fc8000f8e183f */
[----:B------:R-:W-:-:S04]  /*3b20*/  UIADD3 UR6, UR6, 0x70, URZ ;  /* 0x0000007006067890 */ /* 0x000fc8000fffe03f */
[----:B------:R-:W-:-:S09]  /*3b30*/  UPRMT UR6, URZ, 0x654, UR6 ;  /* 0x000006543f067896 */ /* 0x000fd20008000006 */
[----:B------:R-:W-:Y:S01]  /*3b40*/  SYNCS.ARRIVE.TRANS64.RED.A1T0 RZ, [UR6], RZ ;  /* 0x000000ffffff79a7 */ /* 0x000fe20008100406 */
[----:B------:R-:W-:Y:S05]  /*3b50*/  @P0 BRA `(.L_x_42) ;  /* 0x0000000000040947 */ /* 0x000fea0003800000 */
[----:B------:R-:W-:Y:S01]  /*3b60*/  BPT.TRAP 0x1 ;  /* 0x000000040000795c */ /* 0x000fe20000300000 */
.L_x_42:
[----:B------:R-:W-:Y:S01]  /*3b70*/  SHF.L.U32 R3, R67, 0x1f, RZ ;  /* 0x0000001f43037819 */ /* 0x000fe200000006ff */
[----:B------:R-:W-:Y:S01]  /*3b80*/  UIADD3 UR41, UR48, UR41, URZ ;  /* 0x0000002930297290 */ /* 0x000fe2000fffe03f */
[----:B------:R-:W1:Y:S01]  /*3b90*/  LDC R13, c[0x0][0x288] ;  /* 0x0000a200ff0d7b82 */ /* 0x000e620000000800 */
[----:B------:R-:W-:Y:S01]  /*3ba0*/  UISETP.GE.U32.AND UP1, UPT, UR48, 0xe, UPT ;  /* 0x0000000e3000788c */ /* 0x000fe2000bf26070 */
[----:B------:R-:W-:Y:S01]  /*3bb0*/  IMAD.SHL.U32 R8, R60, 0x2, RZ ;  /* 0x000000023c087824 */ /* 0x000fe200078e00ff */
[----:B------:R-:W-:Y:S02]  /*3bc0*/  UISETP.GT.U32.AND UP0, UPT, UR41, 0xd, UPT ;  /* 0x0000000d2900788c */ /* 0x000fe4000bf04070 */
[----:B------:R-:W-:Y:S02]  /*3bd0*/  USHF.R.U32.HI UR4, URZ, 0x1, UR41 ;  /* 0x000000013f047899 */ /* 0x000fe40008011629 */
[----:B------:R-:W-:Y:S01]  /*3be0*/  UISETP.LT.U32.AND UP0, UPT, UR48, 0xe, UP0 ;  /* 0x0000000e3000788c */ /* 0x000fe20008701070 */
[----:B------:R-:W2:Y:S01]  /*3bf0*/  SYNCS.PHASECHK.TRANS64.TRYWAIT P0, [R66+UR45+0x10], R3 ;  /* 0x00001003420075a7 */ /* 0x000ea2000800016d */
[----:B------:R-:W-:Y:S01]  /*3c00*/  UIMAD.WIDE.U32 UR4, UR4, -0x6db6db6d, URZ ;  /* 0x92492493040478a5 */ /* 0x000fe2000f8e003f */
[----:B------:R-:W-:Y:S01]  /*3c10*/  SHF.R.S32.HI R9, RZ, 0x1f, R8 ;  /* 0x0000001fff097819 */ /* 0x000fe20000011408 */
[----:B------:R-:W-:-:S02]  /*3c20*/  USEL UR6, URZ, 0x1, !UP0 ;  /* 0x000000013f067887 */ /* 0x000fc4000c000000 */
[----:B------:R-:W-:Y:S02]  /*3c30*/  USHF.R.U32.HI UR4, URZ, 0x2, UR5 ;  /* 0x000000023f047899 */ /* 0x000fe40008011605 */
[----:B------:R-:W-:Y:S02]  /*3c40*/  ULOP3.LUT UR40, UR40, UR6, URZ, 0x3c, !UPT ;  /* 0x0000000628287292 */ /* 0x000fe4000f8e3c3f */
[----:B------:R-:W-:Y:S02]  /*3c50*/  UIMAD UR41, UR4, -0xe, UR41 ;  /* 0xfffffff2042978a4 */ /* 0x000fe4000f8e0229 */
[----:B------:R-:W-:Y:S01]  /*3c60*/  @UP1 ULOP3.LUT UR40, UR40, 0x1, UR4, 0x78, !UPT ;  /* 0x0000000128281892 */ /* 0x000fe2000f8e7804 */
[----:B-12---:R-:W-:Y:S11]  /*3c70*/  @!P0 BRA `(.L_x_43) ;  /* 0x0000004400f88947 */ /* 0x006ff60003800000 */
.L_x_151:
[----:B-1----:R-:W-:Y:S01]  /*3c80*/  IMAD.SHL.U32 R3, R22, 0x40, RZ ;  /* 0x0000004016037824 */ /* 0x002fe200078e00ff */
[----:B------:R-:W-:Y:S01]  /*3c90*/  ULDC UR6, c[0x0][0x284] ;  /* 0x0000a10000067ab9 */ /* 0x000fe20000000800 */
[----:B------:R-:W-:Y:S01]  /*3ca0*/  IMAD.SHL.U32 R19, R19, 0x40, RZ ;  /* 0x0000004013137824 */ /* 0x000fe200078e00ff */
[----:B------:R-:W-:Y:S01]  /*3cb0*/  SHF.R.S32.HI R14, RZ, 0x1f, R18 ;  /* 0x0000001fff0e7819 */ /* 0x000fe20000011412 */
[----:B------:R-:W-:Y:S01]  /*3cc0*/  ULDC.64 UR4, c[0x0][0x5d0] ;  /* 0x0001740000047ab9 */ /* 0x000fe20000000a00 */
[----:B------:R-:W-:Y:S01]  /*3cd0*/  ISETP.GE.AND P0, PT, R3, UR6, PT ;  /* 0x0000000603007c0c */ /* 0x000fe2000bf06270 */
[----:B------:R-:W-:Y:S01]  /*3ce0*/  IMAD.WIDE.U32 R4, R18, UR4, R8 ;  /* 0x0000000412047c25 */ /* 0x000fe2000f8e0008 */
[----:B------:R-:W-:Y:S02]  /*3cf0*/  SHF.R.S32.HI R12, RZ, 0x1f, R19 ;  /* 0x0000001fff0c7819 */ /* 0x000fe40000011413 */
[C---:B------:R-:W-:Y:S01]  /*3d00*/  ISETP.GE.OR P0, PT, R19.reuse, R13, P0 ;  /* 0x0000000d1300720c */ /* 0x040fe20000706670 */
[----:B------:R-:W-:Y:S01]  /*3d10*/  IMAD R7, R14, UR4, RZ ;  /* 0x000000040e077c24 */ /* 0x000fe2000f8e02ff */
[----:B------:R-:W-:-:S03]  /*3d20*/  IADD3 R4, P1, R19, R4, RZ ;  /* 0x0000000413047210 */ /* 0x000fc60007f3e0ff */
[----:B------:R-:W-:-:S05]  /*3d30*/  IMAD R7, R18, UR5, R7 ;  /* 0x0000000512077c24 */ /* 0x000fca000f8e0207 */
[----:B------:R-:W-:-:S03]  /*3d40*/  IADD3.X R5, R12, R5, R7, P1, !PT ;  /* 0x000000050c057210 */ /* 0x000fc60000ffe407 */
[----:B------:R-:W-:Y:S05]  /*3d50*/  @P0 BRA `(.L_x_44) ;  /* 0x0000002400a80947 */ /* 0x000fea0003800000 */
[----:B------:R-:W1:Y:S01]  /*3d60*/  LDC.64 R10, c[0x0][0x5c8] ;  /* 0x00017200ff0a7b82 */ /* 0x000e620000000a00 */
[----:B------:R-:W-:Y:S01]  /*3d70*/  IMAD.WIDE R22, R22, 0x40, R58 ;  /* 0x0000004016167825 */ /* 0x000fe200078e023a */
[----:B------:R-:W-:Y:S01]  /*3d80*/  ULDC.64 UR4, c[0x0][0x5c0] ;  /* 0x0001700000047ab9 */ /* 0x000fe20000000a00 */
[----:B------:R-:W-:Y:S02]  /*3d90*/  BSSY B0, `(.L_x_44) ;  /* 0x0000266000007945 */ /* 0x000fe40003800000 */
[-C--:B-1----:R-:W-:Y:S02]  /*3da0*/  IMAD R0, R23, R10.reuse, RZ ;  /* 0x0000000a17007224 */ /* 0x082fe400078e02ff */
[----:B------:R-:W-:-:S04]  /*3db0*/  IMAD.WIDE.U32 R4, R22, R10, R4 ;  /* 0x0000000a16047225 */ /* 0x000fc800078e0004 */
[----:B------:R-:W-:Y:S01]  /*3dc0*/  IMAD R7, R22, R11, R0 ;  /* 0x0000000b16077224 */ /* 0x000fe200078e0200 */
[----:B------:R-:W-:Y:S02]  /*3dd0*/  LEA R6, P0, R10, R4, 0x3 ;  /* 0x000000040a067211 */ /* 0x000fe400078018ff */
[----:B------:R-:W-:Y:S01]  /*3de0*/  IADD3 R4, P1, R4, UR4, RZ ;  /* 0x0000000404047c10 */ /* 0x000fe2000ff3e0ff */
[----:B------:R-:W-:Y:S01]  /*3df0*/  IMAD.IADD R7, R5, 0x1, R7 ;  /* 0x0000000105077824 */ /* 0x000fe200078e0207 */
[----:B------:R-:W-:-:S04]  /*3e00*/  IADD3 R6, P2, R6, UR4, RZ ;  /* 0x0000000406067c10 */ /* 0x000fc8000ff5e0ff */
[----:B------:R-:W-:Y:S01]  /*3e10*/  LEA.HI.X R0, R10, R7, R11, 0x3, P0 ;  /* 0x000000070a007211 */ /* 0x000fe200000f1c0b */
[----:B------:R-:W-:Y:S01]  /*3e20*/  IMAD R10, R60, -0x2, R13 ;  /* 0xfffffffe3c0a7824 */ /* 0x000fe200078e020d */
[----:B-----5:R-:W-:Y:S02]  /*3e30*/  FSETP.NEU.AND P0, PT, R57, RZ, PT ;  /* 0x000000ff3900720b */ /* 0x020fe40003f0d000 */
[----:B------:R-:W-:Y:S02]  /*3e40*/  IADD3.X R5, R7, UR5, RZ, P1, !PT ;  /* 0x0000000507057c10 */ /* 0x000fe40008ffe4ff */
[----:B------:R-:W-:Y:S01]  /*3e50*/  IADD3.X R7, R0, UR5, RZ, P2, !PT ;  /* 0x0000000500077c10 */ /* 0x000fe200097fe4ff */
[----:B------:R-:W-:Y:S02]  /*3e60*/  IMAD.IADD R0, R62, 0x1, -R3 ;  /* 0x000000013e007824 */ /* 0x000fe400078e0a03 */
[----:B------:R-:W-:-:S06]  /*3e70*/  IMAD.IADD R3, R10, 0x1, -R19 ;  /* 0x000000010a037824 */ /* 0x000fcc00078e0a13 */
[----:B------:R-:W-:Y:S05]  /*3e80*/  @!P0 BRA `(.L_x_45) ;  /* 0x0000001c00188947 */ /* 0x000fea0003800000 */
[----:B------:R-:W1:Y:S01]  /*3e90*/  LDC.64 R20, c[0x0][0x5b0] ;  /* 0x00016c00ff147b82 */ /* 0x000e620000000a00 */
[----:B------:R-:W-:Y:S01]  /*3ea0*/  ULDC.64 UR4, c[0x0][0x5b8] ;  /* 0x00016e0000047ab9 */ /* 0x000fe20000000a00 */
[----:B------:R-:W-:Y:S01]  /*3eb0*/  BSSY B1, `(.L_x_46) ;  /* 0x0000011000017945 */ /* 0x000fe20003800000 */
[----:B------:R-:W-:-:S04]  /*3ec0*/  IMAD.WIDE.U32 R8, R18, UR4, R8 ;  /* 0x0000000412087c25 */ /* 0x000fc8000f8e0008 */
[----:B------:R-:W-:Y:S01]  /*3ed0*/  IMAD R11, R14, UR4, RZ ;  /* 0x000000040e0b7c24 */ /* 0x000fe2000f8e02ff */
[----:B------:R-:W2:Y:S01]  /*3ee0*/  LDC.64 R68, c[0x0][0x5a8] ;  /* 0x00016a00ff447b82 */ /* 0x000ea20000000a00 */
[----:B------:R-:W-:Y:S02]  /*3ef0*/  IADD3 R10, P0, R19, R8, RZ ;  /* 0x00000008130a7210 */ /* 0x000fe40007f1e0ff */
[----:B------:R-:W-:-:S05]  /*3f00*/  IMAD R11, R18, UR5, R11 ;  /* 0x00000005120b7c24 */ /* 0x000fca000f8e020b */
[----:B------:R-:W-:Y:S02]  /*3f10*/  IADD3.X R11, R12, R9, R11, P0, !PT ;  /* 0x000000090c0b7210 */ /* 0x000fe400007fe40b */
[----:B------:R-:W-:-:S04]  /*3f20*/  ISETP.GE.AND P0, PT, R3, 0x1, PT ;  /* 0x000000010300780c */ /* 0x000fc80003f06270 */
[----:B------:R-:W-:Y:S01]  /*3f30*/  ISETP.LT.OR P3, PT, R0, 0x1, !P0 ;  /* 0x000000010000780c */ /* 0x000fe20004761670 */
[-C--:B-1----:R-:W-:Y:S02]  /*3f40*/  IMAD R12, R23, R20.reuse, RZ ;  /* 0x00000014170c7224 */ /* 0x082fe400078e02ff */
[----:B------:R-:W-:-:S04]  /*3f50*/  IMAD.WIDE.U32 R8, R22, R20, R10 ;  /* 0x0000001416087225 */ /* 0x000fc800078e000a */
[----:B------:R-:W-:Y:S01]  /*3f60*/  IMAD R12, R22, R21, R12 ;  /* 0x00000015160c7224 */ /* 0x000fe200078e020c */
[----:B--2---:R-:W-:-:S04]  /*3f70*/  IADD3 R8, P1, R8, R68, RZ ;  /* 0x0000004408087210 */ /* 0x004fc80007f3e0ff */
[--C-:B------:R-:W-:Y:S02]  /*3f80*/  IADD3.X R9, R69, R9, R12.reuse, P1, !PT ;  /* 0x0000000945097210 */ /* 0x100fe40000ffe40c */
[----:B------:R-:W-:Y:S01]  /*3f90*/  PRMT R12, RZ, 0x7610, R12 ;  /* 0x00007610ff0c7816 */ /* 0x000fe2000000000c */
[----:B------:R-:W-:Y:S06]  /*3fa0*/  @P3 BRA `(.L_x_47) ;  /* 0x0000000000043947 */ /* 0x000fec0003800000 */
[----:B------:R1:W5:Y:S02]  /*3fb0*/  LDG.E.U8 R12, desc[UR36][R8.64] ;  /* 0x00000024080c7981 */ /* 0x000364000c1e1100 */
.L_x_47:
[----:B------:R-:W-:Y:S05]  /*3fc0*/  BSYNC B1 ;  /* 0x0000000000017941 */ /* 0x000fea0003800000 */
.L_x_46:
[----:B-----5:R-:W-:Y:S01]  /*3fd0*/  LOP3.LUT R12, R12, 0xff, RZ, 0xc0, !PT ;  /* 0x000000ff0c0c7812 */ /* 0x020fe200078ec0ff */
[----:B------:R-:W-:Y:S01]  /*3fe0*/  BSSY B1, `(.L_x_48) ;  /* 0x000000c000017945 */ /* 0x000fe20003800000 */
[----:B------:R-:W-:Y:S02]  /*3ff0*/  ISETP.GE.AND P1, PT, R3, 0x2, PT ;  /* 0x000000020300780c */ /* 0x000fe40003f26270 */
[----:B------:R-:W-:Y:S02]  /*4000*/  F2FP.F16.E4M3.UNPACK_B R12, R12 ;  /* 0x0000000cff0c723e */ /* 0x000fe400020006ff */
[----:B------:R-:W-:-:S03]  /*4010*/  ISETP.LT.OR P2, PT, R0, 0x1, !P1 ;  /* 0x000000010000780c */ /* 0x000fc60004f41670 */
[----:B------:R-:W-:-:S05]  /*4020*/  HADD2.F32 R12, -RZ, R12.H0_H0 ;  /* 0x2000000cff0c7230 */ /* 0x000fca0000004100 */
[----:B------:R-:W-:Y:S01]  /*4030*/  FMUL R13, R12, R57 ;  /* 0x000000390c0d7220 */ /* 0x000fe20000400000 */
[----:B------:R-:W-:-:S03]  /*4040*/  PRMT R12, RZ, 0x7610, R12 ;  /* 0x00007610ff0c7816 */ /* 0x000fc6000000000c */
[----:B------:R-:W-:-:S05]  /*4050*/  FFMA R13, R24, R56, R13 ;  /* 0x00000038180d7223 */ /* 0x000fca000000000d */
[----:B------:R-:W-:-:S05]  /*4060*/  F2FP.SATFINITE.E4M3.F32.PACK_AB_MERGE_C R13, RZ, R13, RZ ;  /* 0x0000000dff0d723e */ /* 0x000fca00048070ff */
[----:B------:R2:W-:Y:S01]  /*4070*/  @!P3 STG.E.U8 desc[UR36][R4.64], R13 ;  /* 0x0000000d0400b986 */ /* 0x0005e2000c101124 */
[----:B------:R-:W-:Y:S05]  /*4080*/  @P2 BRA `(.L_x_49) ;  /* 0x0000000000042947 */ /* 0x000fea0003800000 */
[----:B------:R3:W5:Y:S02]  /*4090*/  LDG.E.U8 R12, desc[UR36][R8.64+0x1] ;  /* 0x00000124080c7981 */ /* 0x000764000c1e1100 */
.L_x_49:
[----:B------:R-:W-:Y:S05]  /*40a0*/  BSYNC B1 ;  /* 0x0000000000017941 */ /* 0x000fea0003800000 */
.L_x_48:
[----:B-----5:R-:W-:Y:S01]  /*40b0*/  LOP3.LUT R12, R12, 0xff, RZ, 0xc0, !PT ;  /* 0x000000ff0c0c7812 */ /* 0x020fe200078ec0ff */
[----:B------:R-:W-:Y:S01]  /*40c0*/  BSSY B1, `(.L_x_50) ;  /* 0x0000012000017945 */ /* 0x000fe20003800000 */
[----:B--2---:R-:W-:Y:S02]  /*40d0*/  IADD3 R13, P3, R22, 0x8, RZ ;  /* 0x00000008160d7810 */ /* 0x004fe40007f7e0ff */
[----:B------:R-:W-:Y:S02]  /*40e0*/  F2FP.F16.E4M3.UNPACK_B R12, R12 ;  /* 0x0000000cff0c723e */ /* 0x000fe400020006ff */
[----:B------:R-:W-:Y:S01]  /*40f0*/  ISETP.LT.OR P0, PT, R0, 0x9, !P0 ;  /* 0x000000090000780c */ /* 0x000fe20004701670 */
[----:B------:R-:W-:Y:S02]  /*4100*/  IMAD.X R23, RZ, RZ, R23, P3 ;  /* 0x000000ffff177224 */ /* 0x000fe400018e0617 */
[----:B------:R-:W-:Y:S02]  /*4110*/  HADD2.F32 R12, -RZ, R12.H0_H0 ;  /* 0x2000000cff0c7230 */ /* 0x000fe40000004100 */
[----:B------:R-:W-:-:S02]  /*4120*/  IMAD R14, R23, R20, RZ ;  /* 0x00000014170e7224 */ /* 0x000fc400078e02ff */
[----:B------:R-:W-:-:S04]  /*4130*/  IMAD.WIDE.U32 R10, R13, R20, R10 ;  /* 0x000000140d0a7225 */ /* 0x000fc800078e000a */
[----:B------:R-:W-:Y:S01]  /*4140*/  FMUL R12, R12, R57 ;  /* 0x000000390c0c7220 */ /* 0x000fe20000400000 */
[----:B------:R-:W-:-:S03]  /*4150*/  IMAD R14, R13, R21, R14 ;  /* 0x000000150d0e7224 */ /* 0x000fc600078e020e */
[----:B------:R-:W-:-:S01]  /*4160*/  FFMA R12, R25, R56, R12 ;  /* 0x00000038190c7223 */ /* 0x000fc2000000000c */
[----:B------:R-:W-:-:S04]  /*4170*/  IADD3 R10, P3, R10, R68, RZ ;  /* 0x000000440a0a7210 */ /* 0x000fc80007f7e0ff */
[----:B------:R-:W-:Y:S02]  /*4180*/  F2FP.SATFINITE.E4M3.F32.PACK_AB_MERGE_C R13, RZ, R12, RZ ;  /* 0x0000000cff0d723e */ /* 0x000fe400048070ff */
[----:B------:R-:W-:Y:S02]  /*4190*/  IADD3.X R11, R69, R11, R14, P3, !PT ;  /* 0x0000000b450b7210 */ /* 0x000fe40001ffe40e */
[----:B------:R-:W-:Y:S01]  /*41a0*/  PRMT R12, RZ, 0x7610, R12 ;  /* 0x00007610ff0c7816 */ /* 0x000fe2000000000c */
[----:B------:R2:W-:Y:S01]  /*41b0*/  @!P2 STG.E.U8 desc[UR36][R4.64+0x1], R13 ;  /* 0x0000010d0400a986 */ /* 0x0005e2000c101124 */
[----:B------:R-:W-:Y:S05]  /*41c0*/  @P0 BRA `(.L_x_51) ;  /* 0x0000000000040947 */ /* 0x000fea0003800000 */
[----:B------:R4:W5:Y:S02]  /*41d0*/  LDG.E.U8 R12, desc[UR36][R10.64] ;  /* 0x000000240a0c7981 */ /* 0x000964000c1e1100 */
.L_x_51:
[----:B------:R-:W-:Y:S05]  /*41e0*/  BSYNC B1 ;  /* 0x0000000000017941 */ /* 0x000fea0003800000 */
.L_x_50:
[----:B-----5:R-:W-:Y:S01]  /*41f0*/  LOP3.LUT R12, R12, 0xff, RZ, 0xc0, !PT ;  /* 0x000000ff0c0c7812 */ /* 0x020fe200078ec0ff */
[----:B------:R-:W-:Y:S01]  /*4200*/  BSSY B1, `(.L_x_52) ;  /* 0x000000b000017945 */ /* 0x000fe20003800000 */
[----:B------:R-:W-:Y:S02]  /*4210*/  ISETP.LT.OR P1, PT, R0, 0x9, !P1 ;  /* 0x000000090000780c */ /* 0x000fe40004f21670 */
[----:B------:R-:W-:-:S05]  /*4220*/  F2FP.F16.E4M3.UNPACK_B R12, R12 ;  /* 0x0000000cff0c723e */ /* 0x000fca00020006ff */
[----:B------:R-:W-:-:S05]  /*4230*/  HADD2.F32 R12, -RZ, R12.H0_H0 ;  /* 0x2000000cff0c7230 */ /* 0x000fca0000004100 */
[----:B--2---:R-:W-:Y:S01]  /*4240*/  FMUL R13, R12, R57 ;  /* 0x000000390c0d7220 */ /* 0x004fe20000400000 */
[----:B------:R-:W-:-:S03]  /*4250*/  PRMT R12, RZ, 0x7610, R12 ;  /* 0x00007610ff0c7816 */ /* 0x000fc6000000000c */
[----:B------:R-:W-:-:S05]  /*4260*/  FFMA R13, R26, R56, R13 ;  /* 0x000000381a0d7223 */ /* 0x000fca000000000d */
[----:B------:R-:W-:-:S05]  /*4270*/  F2FP.SATFINITE.E4M3.F32.PACK_AB_MERGE_C R13, RZ, R13, RZ ;  /* 0x0000000dff0d723e */ /* 0x000fca00048070ff */
[----:B------:R2:W-:Y:S01]  /*4280*/  @!P0 STG.E.U8 desc[UR36][R6.64], R13 ;  /* 0x0000000d06008986 */ /* 0x0005e2000c101124 */
[----:B------:R-:W-:Y:S05]  /*4290*/  @P1 BRA `(.L_x_53) ;  /* 0x0000000000041947 */ /* 0x000fea0003800000 */
[----:B------:R0:W5:Y:S02]  /*42a0*/  LDG.E.U8 R12, desc[UR36][R10.64+0x1] ;  /* 0x000001240a0c7981 */ /* 0x000164000c1e1100 */
.L_x_53:
[----:B------:R-:W-:Y:S05]  /*42b0*/  BSYNC B1 ;  /* 0x0000000000017941 */ /* 0x000fea0003800000 */
.L_x_52:
[----:B-----5:R-:W-:Y:S01]  /*42c0*/  LOP3.LUT R12, R12, 0xff, RZ, 0xc0, !PT ;  /* 0x000000ff0c0c7812 */ /* 0x020fe200078ec0ff */
[----:B------:R-:W-:Y:S01]  /*42d0*/  BSSY B1, `(.L_x_54) ;  /* 0x000000c000017945 */ /* 0x000fe20003800000 */
[----:B------:R-:W-:Y:S02]  /*42e0*/  ISETP.GE.AND P0, PT, R3, 0x9, PT ;  /* 0x000000090300780c */ /* 0x000fe40003f06270 */
[----:B------:R-:W-:Y:S02]  /*42f0*/  F2FP.F16.E4M3.UNPACK_B R12, R12 ;  /* 0x0000000cff0c723e */ /* 0x000fe400020006ff */
[----:B------:R-:W-:-:S03]  /*4300*/  ISETP.LT.OR P2, PT, R0, 0x1, !P0 ;  /* 0x000000010000780c */ /* 0x000fc60004741670 */
[----:B------:R-:W-:-:S05]  /*4310*/  HADD2.F32 R12, -RZ, R12.H0_H0 ;  /* 0x2000000cff0c7230 */ /* 0x000fca0000004100 */
[----:B------:R-:W-:-:S04]  /*4320*/  FMUL R12, R12, R57 ;  /* 0x000000390c0c7220 */ /* 0x000fc80000400000 */
[----:B------:R-:W-:-:S05]  /*4330*/  FFMA R12, R27, R56, R12 ;  /* 0x000000381b0c7223 */ /* 0x000fca000000000c */
[----:B--2---:R-:W-:Y:S02]  /*4340*/  F2FP.SATFINITE.E4M3.F32.PACK_AB_MERGE_C R13, RZ, R12, RZ ;  /* 0x0000000cff0d723e */ /* 0x004fe400048070ff */
[----:B------:R-:W-:-:S03]  /*4350*/  PRMT R12, RZ, 0x7610, R12 ;  /* 0x00007610ff0c7816 */ /* 0x000fc6000000000c */
[----:B------:R2:W-:Y:S01]  /*4360*/  @!P1 STG.E.U8 desc[UR36][R6.64+0x1], R13 ;  /* 0x0000010d06009986 */ /* 0x0005e2000c101124 */
[----:B------:R-:W-:Y:S05]  /*4370*/  @P2 BRA `(.L_x_55) ;  /* 0x0000000000042947 */ /* 0x000fea0003800000 */
[----:B------:R0:W5:Y:S02]  /*4380*/  LDG.E.U8 R12, desc[UR36][R8.64+0x8] ;  /* 0x00000824080c7981 */ /* 0x000164000c1e1100 */
.L_x_55:
[----:B------:R-:W-:Y:S05]  /*4390*/  BSYNC B1 ;  /* 0x0000000000017941 */ /* 0x000fea0003800000 */
.L_x_54:
[----:B-----5:R-:W-:Y:S01]  /*43a0*/  LOP3.LUT R12, R12, 0xff, RZ, 0xc0, !PT ;  /* 0x000000ff0c0c7812 */ /* 0x020fe200078ec0ff */
[----:B------:R-:W-:Y:S01]  /*43b0*/  BSSY B1, `(.L_x_56) ;  /* 0x000000c000017945 */ /* 0x000fe20003800000 */
[----:B------:R-:W-:Y:S02]  /*43c0*/  ISETP.GE.AND P1, PT, R3, 0xa, PT ;  /* 0x0000000a0300780c */ /* 0x000fe40003f26270 */
[----:B------:R-:W-:Y:S02]  /*43d0*/  F2FP.F16.E4M3.UNPACK_B R12, R12 ;  /* 0x0000000cff0c723e */ /* 0x000fe400020006ff */
[----:B------:R-:W-:-:S03]  /*43e0*/  ISETP.LT.OR P3, PT, R0, 0x1, !P1 ;  /* 0x000000010000780c */ /* 0x000fc60004f61670 */
        /* <DEDUP_REMOVED lines=8> */
.L_x_57:
[----:B------:R-:W-:Y:S05]  /*4470*/  BSYNC B1 ;  /* 0x0000000000017941 */ /* 0x000fea0003800000 */
.L_x_56:
[----:B-----5:R-:W-:Y:S01]  /*4480*/  LOP3.LUT R12, R12, 0xff, RZ, 0xc0, !PT ;  /* 0x000000ff0c0c7812 */ /* 0x020fe200078ec0ff */
[----:B------:R-:W-:Y:S01]  /*4490*/  BSSY B1, `(.L_x_58) ;  /* 0x000000b000017945 */ /* 0x000fe20003800000 */
[----:B------:R-:W-:Y:S02]  /*44a0*/  ISETP.LT.OR P0, PT, R0, 0x9, !P0 ;  /* 0x000000090000780c */ /* 0x000fe40004701670 */
[----:B------:R-:W-:-:S05]  /*44b0*/  F2FP.F16.E4M3.UNPACK_B R12, R12 ;  /* 0x0000000cff0c723e */ /* 0x000fca00020006ff */
        /* <DEDUP_REMOVED lines=8> */
.L_x_59:
[----:B------:R-:W-:Y:S05]  /*4540*/  BSYNC B1 ;  /* 0x0000000000017941 */ /* 0x000fea0003800000 */
.L_x_58:
        /* <DEDUP_REMOVED lines=12> */
.L_x_61:
[----:B------:R-:W-:Y:S05]  /*4610*/  BSYNC B1 ;  /* 0x0000000000017941 */ /* 0x000fea0003800000 */
.L_x_60:
        /* <DEDUP_REMOVED lines=13> */
.L_x_63:
[----:B------:R-:W-:Y:S05]  /*46f0*/  BSYNC B1 ;  /* 0x0000000000017941 */ /* 0x000fea0003800000 */
.L_x_62:
        /* <DEDUP_REMOVED lines=13> */
.L_x_65:
[----:B------:R-:W-:Y:S05]  /*47d0*/  BSYNC B1 ;  /* 0x0000000000017941 */ /* 0x000fea0003800000 */
.L_x_64:
        /* <DEDUP_REMOVED lines=12> */
.L_x_67:
[----:B------:R-:W-:Y:S05]  /*48a0*/  BSYNC B1 ;  /* 0x0000000000017941 */ /* 0x000fea0003800000 */
.L_x_66:
        /* <DEDUP_REMOVED lines=12> */
.L_x_69:
[----:B------:R-:W-:Y:S05]  /*4970*/  BSYNC B1 ;  /* 0x0000000000017941 */ /* 0x000fea0003800000 */
.L_x_68:
        /* <DEDUP_REMOVED lines=13> */
.L_x_71:
[----:B------:R-:W-:Y:S05]  /*4a50*/  BSYNC B1 ;  /* 0x0000000000017941 */ /* 0x000fea0003800000 */
.L_x_70:
        /* <DEDUP_REMOVED lines=13> */
.L_x_73:
[----:B------:R-:W-:Y:S05]  /*4b30*/  BSYNC B1 ;  /* 0x0000000000017941 */ /* 0x000fea0003800000 */
.L_x_72:
        /* <DEDUP_REMOVED lines=12> */
.L_x_75:
[----:B------:R-:W-:Y:S05]  /*4c00*/  BSYNC B1 ;  /* 0x0000000000017941 */ /* 0x000fea0003800000 */
.L_x_74:
        /* <DEDUP_REMOVED lines=12> */
.L_x_77:
[----:B------:R-:W-:Y:S05]  /*4cd0*/  BSYNC B1 ;  /* 0x0000000000017941 */ /* 0x000fea0003800000 */
.L_x_76:
        /* <DEDUP_REMOVED lines=13> */
.L_x_79:
[----:B------:R-:W-:Y:S05]  /*4db0*/  BSYNC B1 ;  /* 0x0000000000017941 */ /* 0x000fea0003800000 */
.L_x_78:
        /* <DEDUP_REMOVED lines=13> */
.L_x_81:
[----:B------:R-:W-:Y:S05]  /*4e90*/  BSYNC B1 ;  /* 0x0000000000017941 */ /* 0x000fea0003800000 */
.L_x_80:
        /* <DEDUP_REMOVED lines=12> */
.L_x_83:
[----:B------:R-:W-:Y:S05]  /*4f60*/  BSYNC B1 ;  /* 0x0000000000017941 */ /* 0x000fea0003800000 */
.L_x_82:
        /* <DEDUP_REMOVED lines=12> */
.L_x_85:
[----:B------:R-:W-:Y:S05]  /*5030*/  BSYNC B1 ;  /* 0x0000000000017941 */ /* 0x000fea0003800000 */
.L_x_84:
        /* <DEDUP_REMOVED lines=13> */
.L_x_87:
[----:B------:R-:W-:Y:S05]  /*5110*/  BSYNC B1 ;  /* 0x0000000000017941 */ /* 0x000fea0003800000 */
.L_x_86:
        /* <DEDUP_REMOVED lines=13> */
.L_x_89:
[----:B------:R-:W-:Y:S05]  /*51f0*/  BSYNC B1 ;  /* 0x0000000000017941 */ /* 0x000fea0003800000 */
.L_x_88:
        /* <DEDUP_REMOVED lines=12> */
.L_x_91:
[----:B------:R-:W-:Y:S05]  /*52c0*/  BSYNC B1 ;  /* 0x0000000000017941 */ /* 0x000fea0003800000 */
.L_x_90:
        /* <DEDUP_REMOVED lines=12> */
.L_x_93:
[----:B------:R-:W-:Y:S05]  /*5390*/  BSYNC B1 ;  /* 0x0000000000017941 */ /* 0x000fea0003800000 */
.L_x_92:
        /* <DEDUP_REMOVED lines=13> */
.L_x_95:
[----:B------:R-:W-:Y:S05]  /*5470*/  BSYNC B1 ;  /* 0x0000000000017941 */ /* 0x000fea0003800000 */
.L_x_94:
        /* <DEDUP_REMOVED lines=13> */
.L_x_97:
[----:B------:R-:W-:Y:S05]  /*5550*/  BSYNC B1 ;  /* 0x0000000000017941 */ /* 0x000fea0003800000 */
.L_x_96:
        /* <DEDUP_REMOVED lines=12> */
.L_x_99:
[----:B------:R-:W-:Y:S05]  /*5620*/  BSYNC B1 ;  /* 0x0000000000017941 */ /* 0x000fea0003800000 */
.L_x_98:
        /* <DEDUP_REMOVED lines=12> */
.L_x_101:
[----:B------:R-:W-:Y:S05]  /*56f0*/  BSYNC B1 ;  /* 0x0000000000017941 */ /* 0x000fea0003800000 */
.L_x_100:
        /* <DEDUP_REMOVED lines=13> */
.L_x_103:
[----:B------:R-:W-:Y:S05]  /*57d0*/  BSYNC B1 ;  /* 0x0000000000017941 */ /* 0x000fea0003800000 */
.L_x_102:
[----:B-----5:R-:W-:Y:S01]  /*57e0*/  LOP3.LUT R12, R12, 0xff, RZ, 0xc0, !PT ;  /* 0x000000ff0c0c7812 */ /* 0x020fe200078ec0ff */
[----:B------:R-:W-:Y:S01]  /*57f0*/  BSSY B1, `(.L_x_104) ;  /* 0x000000c000017945 */ /* 0x000fe20003800000 */
[----:B------:R-:W-:Y:S02]  /*5800*/  ISETP.GE.AND P1, PT, R3, 0x3a, PT ;  /* 0x0000003a0300780c */ /* 0x000fe40003f26270 */
[----:B------:R-:W-:Y:S02]  /*5810*/  F2FP.F16.E4M3.UNPACK_B R12, R12 ;  /* 0x0000000cff0c723e */ /* 0x000fe400020006ff */
[----:B------:R-:W-:Y:S02]  /*5820*/  ISETP.LT.OR P3, PT, R0, 0x1, !P1 ;  /* 0x000000010000780c */ /* 0x000fe40004f61670 */
[----:B------:R-:W-:Y:S01]  /*5830*/  PRMT R3, RZ, 0x7610, R3 ;  /* 0x00007610ff037816 */ /* 0x000fe20000000003 */
[----:B------:R-:W-:-:S05]  /*5840*/  HADD2.F32 R12, -RZ, R12.H0_H0 ;  /* 0x2000000cff0c7230 */ /* 0x000fca0000004100 */
[----:B--2---:R-:W-:-:S04]  /*5850*/  FMUL R13, R12, R57 ;  /* 0x000000390c0d7220 */ /* 0x004fc80000400000 */
[----:B------:R-:W-:-:S05]  /*5860*/  FFMA R13, R52, R56, R13 ;  /* 0x00000038340d7223 */ /* 0x000fca000000000d */
[----:B------:R-:W-:-:S05]  /*5870*/  F2FP.SATFINITE.E4M3.F32.PACK_AB_MERGE_C R13, RZ, R13, RZ ;  /* 0x0000000dff0d723e */ /* 0x000fca00048070ff */
[----:B------:R2:W-:Y:S01]  /*5880*/  @!P2 STG.E.U8 desc[UR36][R4.64+0x38], R13 ;  /* 0x0000380d0400a986 */ /* 0x0005e2000c101124 */
[----:B------:R-:W-:Y:S05]  /*5890*/  @P3 BRA `(.L_x_105) ;  /* 0x0000000000043947 */ /* 0x000fea0003800000 */
[----:B------:R0:W5:Y:S02]  /*58a0*/  LDG.E.U8 R3, desc[UR36][R8.64+0x39] ;  /* 0x0000392408037981 */ /* 0x000164000c1e1100 */
.L_x_105:
[----:B------:R-:W-:Y:S05]  /*58b0*/  BSYNC B1 ;  /* 0x0000000000017941 */ /* 0x000fea0003800000 */
.L_x_104:
[----:B-----5:R-:W-:Y:S01]  /*58c0*/  LOP3.LUT R3, R3, 0xff, RZ, 0xc0, !PT ;  /* 0x000000ff03037812 */ /* 0x020fe200078ec0ff */
[----:B------:R-:W-:Y:S01]  /*58d0*/  BSSY B1, `(.L_x_106) ;  /* 0x000000b000017945 */ /* 0x000fe20003800000 */
[----:B------:R-:W-:Y:S02]  /*58e0*/  ISETP.LT.OR P0, PT, R0, 0x9, !P0 ;  /* 0x000000090000780c */ /* 0x000fe40004701670 */
[----:B------:R-:W-:-:S05]  /*58f0*/  F2FP.F16.E4M3.UNPACK_B R3, R3 ;  /* 0x00000003ff03723e */ /* 0x000fca00020006ff */
[----:B01-3--:R-:W-:Y:S01]  /*5900*/  HADD2.F32 R8, -RZ, R3.H0_H0 ;  /* 0x20000003ff087230 */ /* 0x00bfe20000004100 */
[----:B------:R-:W-:-:S04]  /*5910*/  PRMT R3, RZ, 0x7610, R3 ;  /* 0x00007610ff037816 */ /* 0x000fc80000000003 */
[----:B------:R-:W-:-:S04]  /*5920*/  FMUL R8, R8, R57 ;  /* 0x0000003908087220 */ /* 0x000fc80000400000 */
[----:B------:R-:W-:-:S05]  /*5930*/  FFMA R8, R53, R56, R8 ;  /* 0x0000003835087223 */ /* 0x000fca0000000008 */
[----:B------:R-:W-:-:S05]  /*5940*/  F2FP.SATFINITE.E4M3.F32.PACK_AB_MERGE_C R9, RZ, R8, RZ ;  /* 0x00000008ff09723e */ /* 0x000fca00048070ff */
[----:B------:R0:W-:Y:S01]  /*5950*/  @!P3 STG.E.U8 desc[UR36][R4.64+0x39], R9 ;  /* 0x000039090400b986 */ /* 0x0001e2000c101124 */
[----:B------:R-:W-:Y:S05]  /*5960*/  @P0 BRA `(.L_x_107) ;  /* 0x0000000000040947 */ /* 0x000fea0003800000 */
[----:B------:R1:W5:Y:S02]  /*5970*/  LDG.E.U8 R3, desc[UR36][R10.64+0x38] ;  /* 0x000038240a037981 */ /* 0x000364000c1e1100 */
.L_x_107:
[----:B------:R-:W-:Y:S05]  /*5980*/  BSYNC B1 ;  /* 0x0000000000017941 */ /* 0x000fea0003800000 */
.L_x_106:
[----:B-----5:R-:W-:Y:S01]  /*5990*/  LOP3.LUT R3, R3, 0xff, RZ, 0xc0, !PT ;  /* 0x000000ff03037812 */ /* 0x020fe200078ec0ff */
[----:B------:R-:W-:Y:S01]  /*59a0*/  BSSY B1, `(.L_x_108) ;  /* 0x000000b000017945 */ /* 0x000fe20003800000 */
[----:B------:R-:W-:Y:S02]  /*59b0*/  ISETP.LT.OR P1, PT, R0, 0x9, !P1 ;  /* 0x000000090000780c */ /* 0x000fe40004f21670 */
[----:B------:R-:W-:Y:S02]  /*59c0*/  F2FP.F16.E4M3.UNPACK_B R3, R3 ;  /* 0x00000003ff03723e */ /* 0x000fe400020006ff */
[----:B------:R-:W-:-:S03]  /*59d0*/  PRMT R0, RZ, 0x7610, R0 ;  /* 0x00007610ff007816 */ /* 0x000fc60000000000 */
[----:B0-2---:R-:W-:-:S05]  /*59e0*/  HADD2.F32 R4, -RZ, R3.H0_H0 ;  /* 0x20000003ff047230 */ /* 0x005fca0000004100 */
[----:B------:R-:W-:-:S04]  /*59f0*/  FMUL R3, R4, R57 ;  /* 0x0000003904037220 */ /* 0x000fc80000400000 */
[----:B------:R-:W-:-:S05]  /*5a00*/  FFMA R3, R54, R56, R3 ;  /* 0x0000003836037223 */ /* 0x000fca0000000003 */
[----:B------:R-:W-:-:S05]  /*5a10*/  F2FP.SATFINITE.E4M3.F32.PACK_AB_MERGE_C R3, RZ, R3, RZ ;  /* 0x00000003ff03723e */ /* 0x000fca00048070ff */
[----:B------:R0:W-:Y:S01]  /*5a20*/  @!P0 STG.E.U8 desc[UR36][R6.64+0x38], R3 ;  /* 0x0000380306008986 */ /* 0x0001e2000c101124 */
[----:B------:R-:W-:Y:S05]  /*5a30*/  @P1 BRA `(.L_x_109) ;  /* 0x0000000000041947 */ /* 0x000fea0003800000 */
[----:B------:R2:W5:Y:S02]  /*5a40*/  LDG.E.U8 R0, desc[UR36][R10.64+0x39] ;  /* 0x000039240a007981 */ /* 0x000564000c1e1100 */
.L_x_109:
[----:B------:R-:W-:Y:S05]  /*5a50*/  BSYNC B1 ;  /* 0x0000000000017941 */ /* 0x000fea0003800000 */
.L_x_108:
[----:B------:R-:W-:Y:S05]  /*5a60*/  @P1 BRA `(.L_x_110) ;  /* 0x0000000800601947 */ /* 0x000fea0003800000 */
[----:B-----5:R-:W-:-:S04]  /*5a70*/  LOP3.LUT R0, R0, 0xff, RZ, 0xc0, !PT ;  /* 0x000000ff00007812 */ /* 0x020fc800078ec0ff */
[----:B------:R-:W-:-:S05]  /*5a80*/  F2FP.F16.E4M3.UNPACK_B R0, R0 ;  /* 0x00000000ff00723e */ /* 0x000fca00020006ff */
[----:B------:R-:W-:-:S05]  /*5a90*/  HADD2.F32 R0, -RZ, R0.H0_H0 ;  /* 0x20000000ff007230 */ /* 0x000fca0000004100 */
[----:B------:R-:W-:-:S04]  /*5aa0*/  FMUL R0, R0, R57 ;  /* 0x0000003900007220 */ /* 0x000fc80000400000 */
[----:B------:R-:W-:-:S05]  /*5ab0*/  FFMA R0, R55, R56, R0 ;  /* 0x0000003837007223 */ /* 0x000fca0000000000 */
[----:B0-----:R-:W-:-:S05]  /*5ac0*/  F2FP.SATFINITE.E4M3.F32.PACK_AB_MERGE_C R3, RZ, R0, RZ ;  /* 0x00000000ff03723e */ /* 0x001fca00048070ff */
[----:B------:R0:W-:Y:S01]  /*5ad0*/  STG.E.U8 desc[UR36][R6.64+0x39], R3 ;  /* 0x0000390306007986 */ /* 0x0001e2000c101124 */
[----:B------:R-:W-:Y:S05]  /*5ae0*/  BRA `(.L_x_110) ;  /* 0x0000000800407947 */ /* 0x000fea0003800000 */
.L_x_45:
[C---:B------:R-:W-:Y:S01]  /*5af0*/  ISETP.GE.AND P1, PT, R3.reuse, 0x1, PT ;  /* 0x000000010300780c */ /* 0x040fe20003f26270 */
[-C--:B------:R-:W-:Y:S01]  /*5b00*/  FMUL R24, R24, R56.reuse ;  /* 0x0000003818187220 */ /* 0x080fe20000400000 */
[----:B------:R-:W-:Y:S01]  /*5b10*/  ISETP.GE.AND P3, PT, R3, 0x2, PT ;  /* 0x000000020300780c */ /* 0x000fe20003f66270 */
[-C--:B------:R-:W-:Y:S01]  /*5b20*/  FMUL R25, R25, R56.reuse ;  /* 0x0000003819197220 */ /* 0x080fe20000400000 */
[----:B------:R-:W-:Y:S01]  /*5b30*/  ISETP.LT.OR P2, PT, R0, 0x1, !P1 ;  /* 0x000000010000780c */ /* 0x000fe20004f41670 */
[-C--:B------:R-:W-:Y:S01]  /*5b40*/  FMUL R26, R26, R56.reuse ;  /* 0x000000381a1a7220 */ /* 0x080fe20000400000 */
[C---:B------:R-:W-:Y:S01]  /*5b50*/  ISETP.LT.OR P5, PT, R0.reuse, 0x1, !P3 ;  /* 0x000000010000780c */ /* 0x040fe20005fa1670 */
[-C--:B------:R-:W-:Y:S01]  /*5b60*/  FMUL R27, R27, R56.reuse ;  /* 0x000000381b1b7220 */ /* 0x080fe20000400000 */
[----:B------:R-:W-:Y:S01]  /*5b70*/  ISETP.LT.OR P1, PT, R0, 0x9, !P1 ;  /* 0x000000090000780c */ /* 0x000fe20004f21670 */
[----:B------:R-:W-:Y:S01]  /*5b80*/  FMUL R28, R28, R56 ;  /* 0x000000381c1c7220 */ /* 0x000fe20000400000 */
[----:B------:R-:W-:Y:S01]  /*5b90*/  F2FP.SATFINITE.E4M3.F32.PACK_AB_MERGE_C R9, RZ, R24, RZ ;  /* 0x00000018ff09723e */ /* 0x000fe200048070ff */
[-C--:B------:R-:W-:Y:S01]  /*5ba0*/  FMUL R29, R29, R56.reuse ;  /* 0x000000381d1d7220 */ /* 0x080fe20000400000 */
[----:B------:R-:W-:Y:S01]  /*5bb0*/  ISETP.GE.AND P0, PT, R3, 0x9, PT ;  /* 0x000000090300780c */ /* 0x000fe20003f06270 */
[-C--:B------:R-:W-:Y:S01]  /*5bc0*/  FMUL R30, R30, R56.reuse ;  /* 0x000000381e1e7220 */ /* 0x080fe20000400000 */
[----:B------:R-:W-:Y:S01]  /*5bd0*/  F2FP.SATFINITE.E4M3.F32.PACK_AB_MERGE_C R25, RZ, R25, RZ ;  /* 0x00000019ff19723e */ /* 0x000fe200048070ff */
[----:B------:R-:W-:Y:S01]  /*5be0*/  FMUL R31, R31, R56 ;  /* 0x000000381f1f7220 */ /* 0x000fe20000400000 */
[----:B------:R-:W-:Y:S01]  /*5bf0*/  F2FP.SATFINITE.E4M3.F32.PACK_AB_MERGE_C R11, RZ, R26, RZ ;  /* 0x0000001aff0b723e */ /* 0x000fe200048070ff */
[----:B------:R1:W-:Y:S01]  /*5c00*/  @!P2 STG.E.U8 desc[UR36][R4.64], R9 ;  /* 0x000000090400a986 */ /* 0x0003e2000c101124 */
[----:B------:R-:W-:Y:S01]  /*5c10*/  ISETP.LT.OR P3, PT, R0, 0x9, !P3 ;  /* 0x000000090000780c */ /* 0x000fe20005f61670 */
[-C--:B------:R-:W-:Y:S01]  /*5c20*/  FMUL R32, R32, R56.reuse ;  /* 0x0000003820207220 */ /* 0x080fe20000400000 */
[C---:B------:R-:W-:Y:S01]  /*5c30*/  ISETP.LT.OR P4, PT, R0.reuse, 0x1, !P0 ;  /* 0x000000010000780c */ /* 0x040fe20004781670 */
[----:B------:R-:W-:Y:S01]  /*5c40*/  @!P5 STG.E.U8 desc[UR36][R4.64+0x1], R25 ;  /* 0x000001190400d986 */ /* 0x000fe2000c101124 */
[----:B------:R-:W-:Y:S01]  /*5c50*/  ISETP.GE.AND P2, PT, R3, 0xa, PT ;  /* 0x0000000a0300780c */ /* 0x000fe20003f46270 */
[-C--:B------:R-:W-:Y:S01]  /*5c60*/  FMUL R33, R33, R56.reuse ;  /* 0x0000003821217220 */ /* 0x080fe20000400000 */
[----:B------:R-:W-:Y:S01]  /*5c70*/  F2FP.SATFINITE.E4M3.F32.PACK_AB_MERGE_C R27, RZ, R27, RZ ;  /* 0x0000001bff1b723e */ /* 0x000fe200048070ff */
[----:B------:R2:W-:Y:S01]  /*5c80*/  @!P1 STG.E.U8 desc[UR36][R6.64], R11 ;  /* 0x0000000b06009986 */ /* 0x0005e2000c101124 */
[----:B------:R-:W-:Y:S01]  /*5c90*/  ISETP.LT.OR P1, PT, R0, 0x1, !P2 ;  /* 0x000000010000780c */ /* 0x000fe20005721670 */
[----:B------:R-:W-:Y:S01]  /*5ca0*/  FMUL R34, R34, R56 ;  /* 0x0000003822227220 */ /* 0x000fe20000400000 */
[----:B------:R-:W-:Y:S01]  /*5cb0*/  F2FP.SATFINITE.E4M3.F32.PACK_AB_MERGE_C R13, RZ, R28, RZ ;  /* 0x0000001cff0d723e */ /* 0x000fe200048070ff */
[-C--:B------:R-:W-:Y:S01]  /*5cc0*/  FMUL R35, R35, R56.reuse ;  /* 0x0000003823237220 */ /* 0x080fe20000400000 */
[----:B------:R-:W-:Y:S01]  /*5cd0*/  ISETP.GE.AND P5, PT, R3, 0x11, PT ;  /* 0x000000110300780c */ /* 0x000fe20003fa6270 */
[----:B------:R-:W-:Y:S01]  /*5ce0*/  @!P3 STG.E.U8 desc[UR36][R6.64+0x1], R27 ;  /* 0x0000011b0600b986 */ /* 0x000fe2000c101124 */
[----:B------:R-:W-:Y:S01]  /*5cf0*/  F2FP.SATFINITE.E4M3.F32.PACK_AB_MERGE_C R29, RZ, R29, RZ ;  /* 0x0000001dff1d723e */ /* 0x000fe200048070ff */
[-C--:B------:R-:W-:Y:S01]  /*5d00*/  FMUL R36, R36, R56.reuse ;  /* 0x0000003824247220 */ /* 0x080fe20000400000 */
[C---:B------:R-:W-:Y:S01]  /*5d10*/  ISETP.LT.OR P0, PT, R0.reuse, 0x9, !P0 ;  /* 0x000000090000780c */ /* 0x040fe20004701670 */
[----:B------:R-:W-:Y:S01]  /*5d20*/  @!P4 STG.E.U8 desc[UR36][R4.64+0x8], R13 ;  /* 0x0000080d0400c986 */ /* 0x000fe2000c101124 */
[C---:B------:R-:W-:Y:S01]  /*5d30*/  ISETP.LT.OR P2, PT, R0.reuse, 0x9, !P2 ;  /* 0x000000090000780c */ /* 0x040fe20005741670 */
[-C--:B------:R-:W-:Y:S01]  /*5d40*/  FMUL R37, R37, R56.reuse ;  /* 0x0000003825257220 */ /* 0x080fe20000400000 */
[----:B------:R-:W-:Y:S01]  /*5d50*/  ISETP.GE.AND P4, PT, R3, 0x12, PT ;  /* 0x000000120300780c */ /* 0x000fe20003f86270 */
[----:B------:R-:W-:Y:S01]  /*5d60*/  @!P1 STG.E.U8 desc[UR36][R4.64+0x9], R29 ;  /* 0x0000091d04009986 */ /* 0x000fe2000c101124 */
[----:B------:R-:W-:Y:S01]  /*5d70*/  ISETP.LT.OR P3, PT, R0, 0x1, !P5 ;  /* 0x000000010000780c */ /* 0x000fe20006f61670 */
[-C--:B------:R-:W-:Y:S01]  /*5d80*/  FMUL R38, R38, R56.reuse ;  /* 0x0000003826267220 */ /* 0x080fe20000400000 */
[----:B------:R-:W-:Y:S01]  /*5d90*/  ISETP.LT.OR P1, PT, R0, 0x1, !P4 ;  /* 0x000000010000780c */ /* 0x000fe20006721670 */
[----:B------:R-:W-:Y:S01]  /*5da0*/  FMUL R39, R39, R56 ;  /* 0x0000003827277220 */ /* 0x000fe20000400000 */
[----:B-1----:R-:W-:Y:S01]  /*5db0*/  F2FP.SATFINITE.E4M3.F32.PACK_AB_MERGE_C R9, RZ, R30, RZ ;  /* 0x0000001eff09723e */ /* 0x002fe200048070ff */
[-C--:B------:R-:W-:Y:S01]  /*5dc0*/  FMUL R40, R40, R56.reuse ;  /* 0x0000003828287220 */ /* 0x080fe20000400000 */
[----:B------:R-:W-:Y:S01]  /*5dd0*/  F2FP.SATFINITE.E4M3.F32.PACK_AB_MERGE_C R31, RZ, R31, RZ ;  /* 0x0000001fff1f723e */ /* 0x000fe200048070ff */
[----:B------:R-:W-:Y:S01]  /*5de0*/  FMUL R41, R41, R56 ;  /* 0x0000003829297220 */ /* 0x000fe20000400000 */
[----:B--2---:R-:W-:Y:S01]  /*5df0*/  F2FP.SATFINITE.E4M3.F32.PACK_AB_MERGE_C R11, RZ, R32, RZ ;  /* 0x00000020ff0b723e */ /* 0x004fe200048070ff */
[----:B------:R1:W-:Y:S01]  /*5e00*/  @!P0 STG.E.U8 desc[UR36][R6.64+0x8], R9 ;  /* 0x0000080906008986 */ /* 0x0003e2000c101124 */
[----:B------:R-:W-:Y:S01]  /*5e10*/  F2FP.SATFINITE.E4M3.F32.PACK_AB_MERGE_C R33, RZ, R33, RZ ;  /* 0x00000021ff21723e */ /* 0x000fe200048070ff */
[-C--:B------:R-:W-:Y:S01]  /*5e20*/  FMUL R42, R42, R56.reuse ;  /* 0x000000382a2a7220 */ /* 0x080fe20000400000 */
[C---:B------:R-:W-:Y:S01]  /*5e30*/  ISETP.LT.OR P4, PT, R0.reuse, 0x9, !P4 ;  /* 0x000000090000780c */ /* 0x040fe20006781670 */
[----:B------:R-:W-:Y:S01]  /*5e40*/  @!P2 STG.E.U8 desc[UR36][R6.64+0x9], R31 ;  /* 0x0000091f0600a986 */ /* 0x000fe2000c101124 */
[----:B------:R-:W-:Y:S01]  /*5e50*/  ISETP.LT.OR P2, PT, R0, 0x9, !P5 ;  /* 0x000000090000780c */ /* 0x000fe20006f41670 */
[-C--:B------:R-:W-:Y:S01]  /*5e60*/  FMUL R43, R43, R56.reuse ;  /* 0x000000382b2b7220 */ /* 0x080fe20000400000 */
[----:B------:R-:W-:Y:S01]  /*5e70*/  F2FP.SATFINITE.E4M3.F32.PACK_AB_MERGE_C R35, RZ, R35, RZ ;  /* 0x00000023ff23723e */ /* 0x000fe200048070ff */
[----:B------:R2:W-:Y:S01]  /*5e80*/  @!P3 STG.E.U8 desc[UR36][R4.64+0x10], R11 ;  /* 0x0000100b0400b986 */ /* 0x0005e2000c101124 */
[C---:B------:R-:W-:Y:S01]  /*5e90*/  ISETP.GE.AND P3, PT, R3.reuse, 0x19, PT ;  /* 0x000000190300780c */ /* 0x040fe20003f66270 */
[-C--:B------:R-:W-:Y:S01]  /*5ea0*/  FMUL R44, R44, R56.reuse ;  /* 0x000000382c2c7220 */ /* 0x080fe20000400000 */
[----:B------:R-:W-:Y:S01]  /*5eb0*/  F2FP.SATFINITE.E4M3.F32.PACK_AB_MERGE_C R37, RZ, R37, RZ ;  /* 0x00000025ff25723e */ /* 0x000fe200048070ff */
[----:B------:R-:W-:Y:S01]  /*5ec0*/  @!P1 STG.E.U8 desc[UR36][R4.64+0x11], R33 ;  /* 0x0000112104009986 */ /* 0x000fe2000c101124 */
[----:B------:R-:W-:Y:S01]  /*5ed0*/  ISETP.GE.AND P1, PT, R3, 0x1a, PT ;  /* 0x0000001a0300780c */ /* 0x000fe20003f26270 */
[----:B------:R-:W-:Y:S01]  /*5ee0*/  FMUL R45, R45, R56 ;  /* 0x000000382d2d7220 */ /* 0x000fe20000400000 */
[----:B------:R-:W-:Y:S01]  /*5ef0*/  ISETP.LT.OR P0, PT, R0, 0x1, !P3 ;  /* 0x000000010000780c */ /* 0x000fe20005f01670 */
[----:B------:R-:W-:Y:S01]  /*5f00*/  @!P4 STG.E.U8 desc[UR36][R6.64+0x11], R35 ;  /* 0x000011230600c986 */ /* 0x000fe2000c101124 */
[----:B-1----:R-:W-:Y:S01]  /*5f10*/  F2FP.SATFINITE.E4M3.F32.PACK_AB_MERGE_C R9, RZ, R34, RZ ;  /* 0x00000022ff09723e */ /* 0x002fe200048070ff */
[-C--:B------:R-:W-:Y:S01]  /*5f20*/  FMUL R46, R46, R56.reuse ;  /* 0x000000382e2e7220 */ /* 0x080fe20000400000 */
[C---:B------:R-:W-:Y:S01]  /*5f30*/  ISETP.LT.OR P5, PT, R0.reuse, 0x1, !P1 ;  /* 0x000000010000780c */ /* 0x040fe20004fa1670 */
[----:B------:R-:W-:Y:S01]  /*5f40*/  FMUL R47, R47, R56 ;  /* 0x000000382f2f7220 */ /* 0x000fe20000400000 */
[----:B------:R-:W-:Y:S01]  /*5f50*/  ISETP.LT.OR P3, PT, R0, 0x9, !P3 ;  /* 0x000000090000780c */ /* 0x000fe20005f61670 */
[----:B------:R1:W-:Y:S01]  /*5f60*/  @!P2 STG.E.U8 desc[UR36][R6.64+0x10], R9 ;  /* 0x000010090600a986 */ /* 0x0003e2000c101124 */
[----:B--2---:R-:W-:Y:S01]  /*5f70*/  F2FP.SATFINITE.E4M3.F32.PACK_AB_MERGE_C R11, RZ, R36, RZ ;  /* 0x00000024ff0b723e */ /* 0x004fe200048070ff */
[-C--:B------:R-:W-:Y:S01]  /*5f80*/  FMUL R48, R48, R56.reuse ;  /* 0x0000003830307220 */ /* 0x080fe20000400000 */
[----:B------:R-:W-:Y:S01]  /*5f90*/  ISETP.GE.AND P2, PT, R3, 0x21, PT ;  /* 0x000000210300780c */ /* 0x000fe20003f46270 */
[-C--:B------:R-:W-:Y:S01]  /*5fa0*/  FMUL R49, R49, R56.reuse ;  /* 0x0000003831317220 */ /* 0x080fe20000400000 */
[C---:B------:R-:W-:Y:S01]  /*5fb0*/  ISETP.LT.OR P1, PT, R0.reuse, 0x9, !P1 ;  /* 0x000000090000780c */ /* 0x040fe20004f21670 */
[----:B------:R-:W-:Y:S01]  /*5fc0*/  @!P0 STG.E.U8 desc[UR36][R4.64+0x18], R11 ;  /* 0x0000180b04008986 */ /* 0x000fe2000c101124 */
[----:B------:R-:W-:Y:S01]  /*5fd0*/  ISETP.LT.OR P4, PT, R0, 0x1, !P2 ;  /* 0x000000010000780c */ /* 0x000fe20005781670 */
[-C--:B------:R-:W-:Y:S01]  /*5fe0*/  FMUL R50, R50, R56.reuse ;  /* 0x0000003832327220 */ /* 0x080fe20000400000 */
[----:B------:R-:W-:Y:S01]  /*5ff0*/  ISETP.GE.AND P0, PT, R3, 0x22, PT ;  /* 0x000000220300780c */ /* 0x000fe20003f06270 */
[----:B------:R-:W-:Y:S01]  /*6000*/  @!P5 STG.E.U8 desc[UR36][R4.64+0x19], R37 ;  /* 0x000019250400d986 */ /* 0x000fe2000c101124 */
[----:B------:R-:W-:Y:S01]  /*6010*/  F2FP.SATFINITE.E4M3.F32.PACK_AB_MERGE_C R39, RZ, R39, RZ ;  /* 0x00000027ff27723e */ /* 0x000fe200048070ff */
[----:B------:R-:W-:Y:S01]  /*6020*/  FMUL R51, R51, R56 ;  /* 0x0000003833337220 */ /* 0x000fe20000400000 */
[----:B-1----:R-:W-:Y:S01]  /*6030*/  F2FP.SATFINITE.E4M3.F32.PACK_AB_MERGE_C R9, RZ, R38, RZ ;  /* 0x00000026ff09723e */ /* 0x002fe200048070ff */
[----:B------:R-:W-:Y:S01]  /*6040*/  FMUL R52, R52, R56 ;  /* 0x0000003834347220 */ /* 0x000fe20000400000 */
[----:B------:R-:W-:Y:S01]  /*6050*/  F2FP.SATFINITE.E4M3.F32.PACK_AB_MERGE_C R13, RZ, R40, RZ ;  /* 0x00000028ff0d723e */ /* 0x000fe200048070ff */
[-C--:B------:R-:W-:Y:S01]  /*6060*/  FMUL R53, R53, R56.reuse ;  /* 0x0000003835357220 */ /* 0x080fe20000400000 */
[----:B------:R-:W-:Y:S01]  /*6070*/  F2FP.SATFINITE.E4M3.F32.PACK_AB_MERGE_C R41, RZ, R41, RZ ;  /* 0x00000029ff29723e */ /* 0x000fe200048070ff */
[----:B------:R1:W-:Y:S01]  /*6080*/  @!P3 STG.E.U8 desc[UR36][R6.64+0x18], R9 ;  /* 0x000018090600b986 */ /* 0x0003e2000c101124 */
[----:B------:R-:W-:Y:S01]  /*6090*/  ISETP.LT.OR P3, PT, R0, 0x1, !P0 ;  /* 0x000000010000780c */ /* 0x000fe20004761670 */
[-C--:B------:R-:W-:Y:S01]  /*60a0*/  FMUL R54, R54, R56.reuse ;  /* 0x0000003836367220 */ /* 0x080fe20000400000 */
[C---:B------:R-:W-:Y:S01]  /*60b0*/  ISETP.LT.OR P2, PT, R0.reuse, 0x9, !P2 ;  /* 0x000000090000780c */ /* 0x040fe20005741670 */
[----:B------:R-:W-:Y:S01]  /*60c0*/  @!P1 STG.E.U8 desc[UR36][R6.64+0x19], R39 ;  /* 0x0000192706009986 */ /* 0x000fe2000c101124 */
[----:B------:R-:W-:Y:S01]  /*60d0*/  ISETP.GE.AND P1, PT, R3, 0x29, PT ;  /* 0x000000290300780c */ /* 0x000fe20003f26270 */
[----:B------:R-:W-:Y:S01]  /*60e0*/  FMUL R55, R55, R56 ;  /* 0x0000003837377220 */ /* 0x000fe20000400000 */
[----:B------:R-:W-:Y:S01]  /*60f0*/  F2FP.SATFINITE.E4M3.F32.PACK_AB_MERGE_C R43, RZ, R43, RZ ;  /* 0x0000002bff2b723e */ /* 0x000fe200048070ff */
[----:B------:R-:W-:Y:S01]  /*6100*/  @!P4 STG.E.U8 desc[UR36][R4.64+0x20], R13 ;  /* 0x0000200d0400c986 */ /* 0x000fe2000c101124 */
[----:B------:R-:W-:-:S02]  /*6110*/  ISETP.LT.OR P4, PT, R0, 0x9, !P0 ;  /* 0x000000090000780c */ /* 0x000fc40004781670 */
[----:B------:R-:W-:Y:S02]  /*6120*/  ISETP.GE.AND P0, PT, R3, 0x2a, PT ;  /* 0x0000002a0300780c */ /* 0x000fe40003f06270 */
[C---:B------:R-:W-:Y:S01]  /*6130*/  ISETP.LT.OR P5, PT, R0.reuse, 0x1, !P1 ;  /* 0x000000010000780c */ /* 0x040fe20004fa1670 */
[----:B------:R-:W-:Y:S01]  /*6140*/  @!P3 STG.E.U8 desc[UR36][R4.64+0x21], R41 ;  /* 0x000021290400b986 */ /* 0x000fe2000c101124 */
[C---:B------:R-:W-:Y:S02]  /*6150*/  ISETP.LT.OR P3, PT, R0.reuse, 0x1, !P0 ;  /* 0x000000010000780c */ /* 0x040fe40004761670 */
[----:B-1----:R-:W-:Y:S02]  /*6160*/  F2FP.SATFINITE.E4M3.F32.PACK_AB_MERGE_C R9, RZ, R42, RZ ;  /* 0x0000002aff09723e */ /* 0x002fe400048070ff */
[----:B------:R-:W-:Y:S02]  /*6170*/  F2FP.SATFINITE.E4M3.F32.PACK_AB_MERGE_C R11, RZ, R44, RZ ;  /* 0x0000002cff0b723e */ /* 0x000fe400048070ff */
[----:B------:R-:W-:Y:S01]  /*6180*/  F2FP.SATFINITE.E4M3.F32.PACK_AB_MERGE_C R45, RZ, R45, RZ ;  /* 0x0000002dff2d723e */ /* 0x000fe200048070ff */
[----:B------:R1:W-:Y:S01]  /*6190*/  @!P2 STG.E.U8 desc[UR36][R6.64+0x20], R9 ;  /* 0x000020090600a986 */ /* 0x0003e2000c101124 */
[----:B------:R-:W-:-:S02]  /*61a0*/  ISETP.LT.OR P2, PT, R0, 0x9, !P1 ;  /* 0x000000090000780c */ /* 0x000fc40004f41670 */
[C---:B------:R-:W-:Y:S01]  /*61b0*/  ISETP.GE.AND P1, PT, R3.reuse, 0x32, PT ;  /* 0x000000320300780c */ /* 0x040fe20003f26270 */
[----:B------:R-:W-:Y:S01]  /*61c0*/  @!P4 STG.E.U8 desc[UR36][R6.64+0x21], R43 ;  /* 0x0000212b0600c986 */ /* 0x000fe2000c101124 */
[----:B------:R-:W-:Y:S02]  /*61d0*/  ISETP.GE.AND P4, PT, R3, 0x31, PT ;  /* 0x000000310300780c */ /* 0x000fe40003f86270 */
[C---:B------:R-:W-:Y:S01]  /*61e0*/  ISETP.LT.OR P0, PT, R0.reuse, 0x9, !P0 ;  /* 0x000000090000780c */ /* 0x040fe20004701670 */
[----:B------:R2:W-:Y:S01]  /*61f0*/  @!P5 STG.E.U8 desc[UR36][R4.64+0x28], R11 ;  /* 0x0000280b0400d986 */ /* 0x0005e2000c101124 */
[C---:B------:R-:W-:Y:S02]  /*6200*/  ISETP.LT.OR P5, PT, R0.reuse, 0x1, !P1 ;  /* 0x000000010000780c */ /* 0x040fe40004fa1670 */
[----:B------:R-:W-:Y:S01]  /*6210*/  F2FP.SATFINITE.E4M3.F32.PACK_AB_MERGE_C R47, RZ, R47, RZ ;  /* 0x0000002fff2f723e */ /* 0x000fe200048070ff */
[----:B------:R-:W-:Y:S01]  /*6220*/  @!P3 STG.E.U8 desc[UR36][R4.64+0x29], R45 ;  /* 0x0000292d0400b986 */ /* 0x000fe2000c101124 */
[----:B------:R-:W-:-:S02]  /*6230*/  ISETP.LT.OR P3, PT, R0, 0x1, !P4 ;  /* 0x000000010000780c */ /* 0x000fc40006761670 */
[----:B-1----:R-:W-:Y:S02]  /*6240*/  F2FP.SATFINITE.E4M3.F32.PACK_AB_MERGE_C R9, RZ, R46, RZ ;  /* 0x0000002eff09723e */ /* 0x002fe400048070ff */
[----:B------:R-:W-:Y:S02]  /*6250*/  F2FP.SATFINITE.E4M3.F32.PACK_AB_MERGE_C R49, RZ, R49, RZ ;  /* 0x00000031ff31723e */ /* 0x000fe400048070ff */
[----:B------:R-:W-:Y:S01]  /*6260*/  ISETP.LT.OR P4, PT, R0, 0x9, !P4 ;  /* 0x000000090000780c */ /* 0x000fe20006781670 */
[----:B------:R1:W-:Y:S01]  /*6270*/  @!P2 STG.E.U8 desc[UR36][R6.64+0x28], R9 ;  /* 0x000028090600a986 */ /* 0x0003e2000c101124 */
[----:B--2---:R-:W-:Y:S02]  /*6280*/  F2FP.SATFINITE.E4M3.F32.PACK_AB_MERGE_C R11, RZ, R48, RZ ;  /* 0x00000030ff0b723e */ /* 0x004fe400048070ff */
[C---:B------:R-:W-:Y:S01]  /*6290*/  ISETP.GE.AND P2, PT, R3.reuse, 0x3a, PT ;  /* 0x0000003a0300780c */ /* 0x040fe20003f46270 */
[----:B------:R-:W-:Y:S01]  /*62a0*/  @!P0 STG.E.U8 desc[UR36][R6.64+0x29], R47 ;  /* 0x0000292f06008986 */ /* 0x000fe2000c101124 */
[----:B------:R-:W-:-:S02]  /*62b0*/  ISETP.GE.AND P0, PT, R3, 0x39, PT ;  /* 0x000000390300780c */ /* 0x000fc40003f06270 */
[C---:B------:R-:W-:Y:S01]  /*62c0*/  ISETP.LT.OR P1, PT, R0.reuse, 0x9, !P1 ;  /* 0x000000090000780c */ /* 0x040fe20004f21670 */
[----:B------:R2:W-:Y:S01]  /*62d0*/  @!P3 STG.E.U8 desc[UR36][R4.64+0x30], R11 ;  /* 0x0000300b0400b986 */ /* 0x0005e2000c101124 */
[C---:B------:R-:W-:Y:S02]  /*62e0*/  ISETP.LT.OR P3, PT, R0.reuse, 0x1, !P0 ;  /* 0x000000010000780c */ /* 0x040fe40004761670 */
[C---:B------:R-:W-:Y:S01]  /*62f0*/  ISETP.LT.OR P0, PT, R0.reuse, 0x9, !P0 ;  /* 0x000000090000780c */ /* 0x040fe20004701670 */
[----:B------:R3:W-:Y:S01]  /*6300*/  @!P5 STG.E.U8 desc[UR36][R4.64+0x31], R49 ;  /* 0x000031310400d986 */ /* 0x0007e2000c101124 */
[C---:B------:R-:W-:Y:S02]  /*6310*/  ISETP.LT.OR P5, PT, R0.reuse, 0x1, !P2 ;  /* 0x000000010000780c */ /* 0x040fe400057a1670 */
[----:B------:R-:W-:Y:S02]  /*6320*/  ISETP.LT.OR P2, PT, R0, 0x9, !P2 ;  /* 0x000000090000780c */ /* 0x000fe40005741670 */
[----:B------:R-:W-:-:S02]  /*6330*/  F2FP.SATFINITE.E4M3.F32.PACK_AB_MERGE_C R3, RZ, R50, RZ ;  /* 0x00000032ff03723e */ /* 0x000fc400048070ff */
[----:B------:R-:W-:Y:S02]  /*6340*/  F2FP.SATFINITE.E4M3.F32.PACK_AB_MERGE_C R51, RZ, R51, RZ ;  /* 0x00000033ff33723e */ /* 0x000fe400048070ff */
[----:B-1----:R-:W-:Y:S01]  /*6350*/  F2FP.SATFINITE.E4M3.F32.PACK_AB_MERGE_C R9, RZ, R52, RZ ;  /* 0x00000034ff09723e */ /* 0x002fe200048070ff */
[----:B------:R3:W-:Y:S01]  /*6360*/  @!P4 STG.E.U8 desc[UR36][R6.64+0x30], R3 ;  /* 0x000030030600c986 */ /* 0x0007e2000c101124 */
[----:B------:R-:W-:Y:S02]  /*6370*/  F2FP.SATFINITE.E4M3.F32.PACK_AB_MERGE_C R53, RZ, R53, RZ ;  /* 0x00000035ff35723e */ /* 0x000fe400048070ff */
[----:B--2---:R-:W-:Y:S01]  /*6380*/  F2FP.SATFINITE.E4M3.F32.PACK_AB_MERGE_C R11, RZ, R54, RZ ;  /* 0x00000036ff0b723e */ /* 0x004fe200048070ff */
[----:B------:R3:W-:Y:S01]  /*6390*/  @!P1 STG.E.U8 desc[UR36][R6.64+0x31], R51 ;  /* 0x0000313306009986 */ /* 0x0007e2000c101124 */
[----:B------:R-:W-:-:S03]  /*63a0*/  F2FP.SATFINITE.E4M3.F32.PACK_AB_MERGE_C R55, RZ, R55, RZ ;  /* 0x00000037ff37723e */ /* 0x000fc600048070ff */
[----:B------:R3:W-:Y:S04]  /*63b0*/  @!P3 STG.E.U8 desc[UR36][R4.64+0x38], R9 ;  /* 0x000038090400b986 */ /* 0x0007e8000c101124 */
[----:B------:R3:W-:Y:S04]  /*63c0*/  @!P5 STG.E.U8 desc[UR36][R4.64+0x39], R53 ;  /* 0x000039350400d986 */ /* 0x0007e8000c101124 */
[----:B------:R3:W-:Y:S04]  /*63d0*/  @!P0 STG.E.U8 desc[UR36][R6.64+0x38], R11 ;  /* 0x0000380b06008986 */ /* 0x0007e8000c101124 */
[----:B------:R3:W-:Y:S02]  /*63e0*/  @!P2 STG.E.U8 desc[UR36][R6.64+0x39], R55 ;  /* 0x000039370600a986 */ /* 0x0007e4000c101124 */
.L_x_110:
[----:B------:R-:W-:Y:S05]  /*63f0*/  BSYNC B0 ;  /* 0x0000000000007941 */ /* 0x000fea0003800000 */
.L_x_44:
[----:B0--3--:R-:W-:Y:S01]  /*6400*/  IMAD.U32 R3, RZ, RZ, UR38 ;  /* 0x00000026ff037e24 */ /* 0x009fe2000f8e00ff */
[----:B------:R-:W-:Y:S01]  /*6410*/  ULDC.64 UR4, c[0x0][0x650] ;  /* 0x0001940000047ab9 */ /* 0x000fe20000000a00 */
[----:B-----5:R-:W-:Y:S01]  /*6420*/  IMAD.U32 R0, RZ, RZ, UR38 ;  /* 0x00000026ff007e24 */ /* 0x020fe2000f8e00ff */
[----:B------:R0:W-:Y:S01]  /*6430*/  SYNCS.ARRIVE.TRANS64.A1T0 RZ, [R64+UR49], RZ ;  /* 0x000000ff40ff79a7 */ /* 0x0001e20008100031 */
[----:B------:R-:W-:Y:S01]  /*6440*/  IMAD.MOV.U32 R22, RZ, RZ, -0x1 ;  /* 0xffffffffff167424 */ /* 0x000fe200078e00ff */
[----:B------:R-:W-:Y:S01]  /*6450*/  LEA R16, P0, R3, R16, 0x1 ;  /* 0x0000001003107211 */ /* 0x000fe200078008ff */
[----:B------:R-:W-:Y:S02]  /*6460*/  IMAD.U32 R3, RZ, RZ, UR44 ;  /* 0x0000002cff037e24 */ /* 0x000fe4000f8e00ff */
[----:B------:R-:W-:Y:S02]  /*6470*/  IMAD.MOV.U32 R19, RZ, RZ, -0x1 ;  /* 0xffffffffff137424 */ /* 0x000fe400078e00ff */
[----:B------:R-:W-:Y:S01]  /*6480*/  IMAD.MOV.U32 R18, RZ, RZ, -0x1 ;  /* 0xffffffffff127424 */ /* 0x000fe200078e00ff */
[----:B------:R-:W-:-:S02]  /*6490*/  LEA.HI.X R17, R0, R17, R3, 0x1, P0 ;  /* 0x0000001100117211 */ /* 0x000fc400000f0c03 */
[----:B------:R-:W-:Y:S02]  /*64a0*/  ISETP.GE.U32.AND P0, PT, R16, UR4, PT ;  /* 0x0000000410007c0c */ /* 0x000fe4000bf06070 */
[----:B------:R-:W-:Y:S02]  /*64b0*/  PRMT R0, RZ, 0x7610, R0 ;  /* 0x00007610ff007816 */ /* 0x000fe40000000000 */
[----:B------:R-:W-:-:S13]  /*64c0*/  ISETP.GE.U32.AND.EX P0, PT, R17, UR5, PT, P0 ;  /* 0x0000000511007c0c */ /* 0x000fda000bf06100 */
[----:B0-----:R-:W-:Y:S05]  /*64d0*/  @P0 BRA `(.L_x_111) ;  /* 0x0000000400640947 */ /* 0x001fea0003800000 */
[----:B------:R-:W0:Y:S01]  /*64e0*/  S2R R12, SR_CTAID.X ;  /* 0x00000000000c7919 */ /* 0x000e220000002500 */
[----:B-12-4-:R-:W1:Y:S01]  /*64f0*/  LDC.64 R10, c[0x0][0x628] ;  /* 0x00018a00ff0a7b82 */ /* 0x016e620000000a00 */
[----:B------:R-:W-:Y:S01]  /*6500*/  ULDC UR4, c[0x0][0x150] ;  /* 0x0000540000047ab9 */ /* 0x000fe20000000800 */
[----:B------:R-:W-:Y:S01]  /*6510*/  IMAD.MOV.U32 R8, RZ, RZ, R16 ;  /* 0x000000ffff087224 */ /* 0x000fe200078e0010 */
[----:B------:R-:W2:Y:S01]  /*6520*/  S2R R20, SR_CTAID.Y ;  /* 0x0000000000147919 */ /* 0x000ea20000002600 */
[----:B------:R-:W-:-:S04]  /*6530*/  IMAD.MOV.U32 R9, RZ, RZ, R17 ;  /* 0x000000ffff097224 */ /* 0x000fc800078e0011 */
[----:B------:R-:W3:Y:S08]  /*6540*/  LDC R21, c[0x0][0x144] ;  /* 0x00005100ff157b82 */ /* 0x000ef00000000800 */
[----:B------:R-:W4:Y:S08]  /*6550*/  LDC R0, c[0x0][0x630] ;  /* 0x00018c00ff007b82 */ /* 0x000f300000000800 */
[----:B------:R-:W2:Y:S01]  /*6560*/  LDC.64 R14, c[0x0][0x620] ;  /* 0x00018800ff0e7b82 */ /* 0x000ea20000000a00 */
[----:B-1----:R-:W-:-:S04]  /*6570*/  ISETP.NE.U32.AND P0, PT, R10, RZ, PT ;  /* 0x000000ff0a00720c */ /* 0x002fc80003f05070 */
[----:B------:R-:W-:Y:S02]  /*6580*/  ISETP.NE.AND.EX P0, PT, R11, RZ, PT, P0 ;  /* 0x000000ff0b00720c */ /* 0x000fe40003f05300 */
[----:B0-----:R-:W-:-:S05]  /*6590*/  I2FP.F32.U32 R3, R12 ;  /* 0x0000000c00037245 */ /* 0x001fca0000201000 */
[----:B------:R-:W-:-:S04]  /*65a0*/  FMUL R3, R3, UR4 ;  /* 0x0000000403037c20 */ /* 0x000fc80008400000 */
[----:B------:R0:W1:Y:S02]  /*65b0*/  F2I.U32.TRUNC.NTZ R19, R3 ;  /* 0x0000000300137305 */ /* 0x000064000020f000 */
[----:B---34-:R-:W-:Y:S05]  /*65c0*/  @!P0 BRA `(.L_x_112) ;  /* 0x0000000000288947 */ /* 0x018fea0003800000 */
[----:B0-----:R-:W0:Y:S02]  /*65d0*/  LDC R3, c[0x0][0x634] ;  /* 0x00018d00ff037b82 */ /* 0x001e240000000800 */
        /* <DEDUP_REMOVED lines=9> */
.L_x_112:
[----:B------:R-:W3:Y:S01]  /*6670*/  LDC.64 R24, c[0x0][0x640] ;  /* 0x00019000ff187b82 */ /* 0x000ee20000000a00 */
[-C--:B------:R-:W-:Y:S01]  /*6680*/  SHF.R.U64 R18, R8, R0.reuse, R9 ;  /* 0x0000000008127219 */ /* 0x080fe20000001209 */
[----:B-1----:R-:W-:Y:S01]  /*6690*/  IMAD.MOV R19, RZ, RZ, -R19 ;  /* 0x000000ffff137224 */ /* 0x002fe200078e0a13 */
[----:B------:R-:W-:Y:S01]  /*66a0*/  SHF.R.U32.HI R0, RZ, R0, R9 ;  /* 0x00000000ff007219 */ /* 0x000fe20000011609 */
[----:B------:R-:W-:Y:S01]  /*66b0*/  ULDC UR4, c[0x0][0x154] ;  /* 0x0000550000047ab9 */ /* 0x000fe20000000800 */
[----:B0-----:R-:W-:Y:S01]  /*66c0*/  IADD3 R3, P0, RZ, -R18, RZ ;  /* 0x80000012ff037210 */ /* 0x001fe20007f1e0ff */
[----:B------:R-:W-:Y:S02]  /*66d0*/  IMAD R21, R21, R19, R12 ;  /* 0x0000001315157224 */ /* 0x000fe400078e020c */
[----:B------:R-:W0:Y:S01]  /*66e0*/  LDC R6, c[0x0][0x618] ;  /* 0x00018600ff067b82 */ /* 0x000e220000000800 */
[----:B------:R-:W-:Y:S02]  /*66f0*/  IMAD.MOV.U32 R7, RZ, RZ, 0x1 ;  /* 0x00000001ff077424 */ /* 0x000fe400078e00ff */
[----:B------:R-:W-:-:S04]  /*6700*/  IMAD.X R5, RZ, RZ, ~R0, P0 ;  /* 0x000000ffff057224 */ /* 0x000fc800000e0e00 */
[-C--:B--2---:R-:W-:Y:S01]  /*6710*/  IMAD R0, R5, R14.reuse, RZ ;  /* 0x0000000e05007224 */ /* 0x084fe200078e02ff */
[----:B------:R-:W1:Y:S01]  /*6720*/  LDC R8, c[0x0][0x608] ;  /* 0x00018200ff087b82 */ /* 0x000e620000000800 */
[----:B------:R-:W-:-:S04]  /*6730*/  IMAD.WIDE.U32 R4, R3, R14, R16 ;  /* 0x0000000e03047225 */ /* 0x000fc800078e0010 */
[----:B------:R-:W-:Y:S01]  /*6740*/  IMAD R3, R3, R15, R0 ;  /* 0x0000000f03037224 */ /* 0x000fe200078e0200 */
[----:B------:R-:W-:Y:S02]  /*6750*/  I2FP.F32.U32 R0, R20 ;  /* 0x0000001400007245 */ /* 0x000fe40000201000 */
[----:B------:R-:W2:Y:S01]  /*6760*/  LDC R22, c[0x0][0x658] ;  /* 0x00019600ff167b82 */ /* 0x000ea20000000800 */
[----:B------:R-:W-:Y:S01]  /*6770*/  IMAD.IADD R3, R5, 0x1, R3 ;  /* 0x0000000105037824 */ /* 0x000fe200078e0203 */
[----:B---3--:R-:W-:Y:S01]  /*6780*/  ISETP.NE.U32.AND P0, PT, R24, RZ, PT ;  /* 0x000000ff1800720c */ /* 0x008fe20003f05070 */
[----:B------:R-:W-:Y:S01]  /*6790*/  FMUL R0, R0, UR4 ;  /* 0x0000000400007c20 */ /* 0x000fe20008400000 */
[----:B------:R-:W-:Y:S02]  /*67a0*/  IMAD.MOV.U32 R5, RZ, RZ, -0x1 ;  /* 0xffffffffff057424 */ /* 0x000fe400078e00ff */
[----:B------:R-:W-:Y:S01]  /*67b0*/  ISETP.NE.AND.EX P0, PT, R25, RZ, PT, P0 ;  /* 0x000000ff1900720c */ /* 0x000fe20003f05300 */
[----:B------:R3:W4:Y:S01]  /*67c0*/  F2I.U32.TRUNC.NTZ R13, R0 ;  /* 0x00000000000d7305 */ /* 0x000722000020f000 */
[----:B------:R-:W3:Y:S01]  /*67d0*/  LDC R15, c[0x0][0x148] ;  /* 0x00005200ff0f7b82 */ /* 0x000ee20000000800 */
[----:B0-----:R-:W-:-:S02]  /*67e0*/  SHF.R.U64 R12, R4, R6, R3 ;  /* 0x00000006040c7219 */ /* 0x001fc40000001203 */
[----:B------:R-:W-:-:S05]  /*67f0*/  SHF.R.U32.HI R3, RZ, R6, R3 ;  /* 0x00000006ff037219 */ /* 0x000fca0000011603 */
[----:B------:R-:W0:Y:S01]  /*6800*/  LDC R19, c[0x0][0x600] ;  /* 0x00018000ff137b82 */ /* 0x000e220000000800 */
[-CC-:B-1----:R-:W-:Y:S02]  /*6810*/  SHF.R.U64 R10, R12, R8.reuse, R3.reuse ;  /* 0x000000080c0a7219 */ /* 0x182fe40000001203 */
[----:B------:R-:W-:-:S05]  /*6820*/  SHF.R.U32.HI R3, RZ, R8, R3 ;  /* 0x00000008ff037219 */ /* 0x000fca0000011603 */
[----:B------:R-:W1:Y:S01]  /*6830*/  LDC R26, c[0x0][0x648] ;  /* 0x00019200ff1a7b82 */ /* 0x000e620000000800 */
[-C--:B--2---:R-:W-:Y:S02]  /*6840*/  SHF.L.U32 R4, R5, R22.reuse, RZ ;  /* 0x0000001605047219 */ /* 0x084fe400000006ff */
[-CC-:B------:R-:W-:Y:S02]  /*6850*/  SHF.R.U64 R14, R10, R22.reuse, R3.reuse ;  /* 0x000000160a0e7219 */ /* 0x180fe40000001203 */
[----:B------:R-:W-:Y:S02]  /*6860*/  SHF.R.U32.HI R5, RZ, R22, R3 ;  /* 0x00000016ff057219 */ /* 0x000fe40000011603 */
[----:B------:R-:W-:Y:S01]  /*6870*/  LOP3.LUT R23, RZ, R4, RZ, 0x33, !PT ;  /* 0x00000004ff177212 */ /* 0x000fe200078e33ff */
[----:B------:R-:W2:Y:S01]  /*6880*/  LDC R27, c[0x0][0x638] ;  /* 0x00018e00ff1b7b82 */ /* 0x000ea20000000800 */
[----:B------:R-:W-:Y:S01]  /*6890*/  SHF.L.U32 R22, R7, R22, RZ ;  /* 0x0000001607167219 */ /* 0x000fe200000006ff */
[----:B------:R-:W-:-:S06]  /*68a0*/  IMAD.MOV.U32 R4, RZ, RZ, R14 ;  /* 0x000000ffff047224 */ /* 0x000fcc00078e000e */
[----:B------:R-:W0:Y:S01]  /*68b0*/  LDC R28, c[0x0][0x610] ;  /* 0x00018400ff1c7b82 */ /* 0x000e220000000800 */
[----:B----4-:R-:W-:Y:S05]  /*68c0*/  @!P0 BRA `(.L_x_113) ;  /* 0x0000000000288947 */ /* 0x010fea0003800000 */
[----:B------:R-:W4:Y:S02]  /*68d0*/  LDC R3, c[0x0][0x64c] ;  /* 0x00019300ff037b82 */ /* 0x000f240000000800 */
[----:B----4-:R-:W-:-:S05]  /*68e0*/  IADD3 R3, P0, R14, R3, RZ ;  /* 0x000000030e037210 */ /* 0x010fca0007f1e0ff */
        /* <DEDUP_REMOVED lines=8> */
.L_x_113:
[----:B------:R-:W-:Y:S01]  /*6970*/  ISETP.NE.AND P0, PT, R2, 0x1, PT ;  /* 0x000000010200780c */ /* 0x000fe20003f05270 */
[----:B0-----:R-:W-:Y:S01]  /*6980*/  VIADD R7, R19, 0xffffffff ;  /* 0xffffffff13077836 */ /* 0x001fe20000000000 */
[----:B-1-3--:R-:W-:Y:S01]  /*6990*/  SHF.R.U64 R0, R4, R26, R5 ;  /* 0x0000001a04007219 */ /* 0x00afe20000001205 */
[----:B------:R-:W-:Y:S01]  /*69a0*/  IMAD.MOV R13, RZ, RZ, -R13 ;  /* 0x000000ffff0d7224 */ /* 0x000fe200078e0a0d */
[----:B------:R-:W-:Y:S01]  /*69b0*/  LOP3.LUT R5, R10, R23, RZ, 0xc0, !PT ;  /* 0x000000170a057212 */ /* 0x000fe200078ec0ff */
[----:B------:R-:W-:Y:S02]  /*69c0*/  IMAD.MOV.U32 R4, RZ, RZ, 0x1 ;  /* 0x00000001ff047424 */ /* 0x000fe400078e00ff */
[----:B------:R-:W-:Y:S02]  /*69d0*/  IMAD.MOV R3, RZ, RZ, -R0 ;  /* 0x000000ffff037224 */ /* 0x000fe400078e0a00 */
[----:B------:R-:W-:Y:S01]  /*69e0*/  IMAD R22, R22, R0, R5 ;  /* 0x0000000016167224 */ /* 0x000fe200078e0205 */
[----:B------:R-:W-:Y:S01]  /*69f0*/  LOP3.LUT R5, R12, R7, RZ, 0xc0, !PT ;  /* 0x000000070c057212 */ /* 0x000fe200078ec0ff */
[----:B--2---:R-:W-:-:S02]  /*6a00*/  IMAD R0, R3, R27, R14 ;  /* 0x0000001b03007224 */ /* 0x004fc400078e020e */
[----:B------:R-:W-:Y:S02]  /*6a10*/  @P0 IMAD R21, R15, R13, R20 ;  /* 0x0000000d0f150224 */ /* 0x000fe400078e0214 */
[----:B------:R-:W-:Y:S01]  /*6a20*/  IMAD R3, R0, R19, R5 ;  /* 0x0000001300037224 */ /* 0x000fe200078e0205 */
[----:B------:R-:W-:Y:S01]  /*6a30*/  PRMT R0, R4, 0x7610, R0 ;  /* 0x0000761004007816 */ /* 0x000fe20000000000 */
[----:B------:R-:W-:-:S05]  /*6a40*/  IMAD R22, R22, R28, R21 ;  /* 0x0000001c16167224 */ /* 0x000fca00078e0215 */
[----:B------:R-:W-:Y:S02]  /*6a50*/  SEL R19, R3, R22, !P0 ;  /* 0x0000001603137207 */ /* 0x000fe40004000000 */
[----:B------:R-:W-:-:S07]  /*6a60*/  SEL R22, R22, R3, !P0 ;  /* 0x0000000316167207 */ /* 0x000fce0004000000 */
.L_x_111:
[----:B------:R-:W-:Y:S02]  /*6a70*/  LOP3.LUT P0, RZ, R0, 0xff, RZ, 0xc0, !PT ;  /* 0x000000ff00ff7812 */ /* 0x000fe4000780c0ff */
[----:B------:R-:W-:-:S11]  /*6a80*/  LOP3.LUT R67, R67, 0x1, RZ, 0x3c, !PT ;  /* 0x0000000143437812 */ /* 0x000fd600078e3cff */
[----:B------:R-:W-:Y:S05]  /*6a90*/  @P0 BRA `(.L_x_114) ;  /* 0xffffffa800f00947 */ /* 0x000fea000383ffff */
[----:B------:R-:W-:Y:S05]  /*6aa0*/  EXIT ;  /* 0x000000000000794d */ /* 0x000fea0003800000 */
.L_x_14:
[----:B------:R-:W-:-:S08]  /*6ab0*/  ISETP.NE.AND P0, PT, RZ, UR4, PT ;  /* 0x00000004ff007c0c */ /* 0x000fd0000bf05270 */
[----:B------:R-:W0:-:S00]  /*6ac0*/  USETMAXREG.DEALLOC.CTAPOOL 0x28 ;  /* 0x00000028000079c8 */ /* 0x000e0000080e0500 */
[----:B------:R-:W-:Y:S05]  /*6ad0*/  @P0 EXIT ;  /* 0x000000000000094d */ /* 0x000fea0003800000 */
[----:B0-----:R-:W-:Y:S01]  /*6ae0*/  LOP3.LUT P0, RZ, R3, 0xff, RZ, 0xc0, !PT ;  /* 0x000000ff03ff7812 */ /* 0x001fe2000780c0ff */
[----:B------:R-:W-:Y:S02]  /*6af0*/  IMAD.MOV.U32 R24, RZ, RZ, 0x1 ;  /* 0x00000001ff187424 */ /* 0x000fe400078e00ff */
[----:B------:R-:W-:-:S10]  /*6b00*/  IMAD.MOV.U32 R25, RZ, RZ, RZ ;  /* 0x000000ffff197224 */ /* 0x000fd400078e00ff */
[----:B------:R-:W-:Y:S05]  /*6b10*/  @!P0 BRA `(.L_x_115) ;  /* 0x0000000c00b48947 */ /* 0x000fea0003800000 */
[----:B------:R-:W-:Y:S01]  /*6b20*/  LOP3.LUT P0, RZ, R0, 0x1f, RZ, 0xc0, !PT ;  /* 0x0000001f00ff7812 */ /* 0x000fe2000780c0ff */
[----:B------:R-:W-:Y:S01]  /*6b30*/  ULDC UR41, c[0x0][0x658] ;  /* 0x0001960000297ab9 */ /* 0x000fe20000000800 */
[C---:B------:R-:W-:Y:S01]  /*6b40*/  ISETP.NE.AND P1, PT, R23.reuse, RZ, PT ;  /* 0x000000ff1700720c */ /* 0x040fe20003f25270 */
[----:B------:R-:W-:Y:S01]  /*6b50*/  UMOV UR4, 0xffffffff ;  /* 0xffffffff00047882 */ /* 0x000fe20000000000 */
[----:B------:R-:W-:Y:S01]  /*6b60*/  ISETP.NE.OR P0, PT, R23, RZ, !P0 ;  /* 0x000000ff1700720c */ /* 0x000fe20004705670 */
[----:B------:R-:W-:Y:S01]  /*6b70*/  BSSY B7, `(.L_x_115) ;  /* 0x00000e7000077945 */ /* 0x000fe20003800000 */
[----:B------:R-:W-:Y:S01]  /*6b80*/  USHF.L.U32 UR4, UR4, UR41, URZ ;  /* 0x0000002904047299 */ /* 0x000fe2000800063f */
[----:B------:R-:W-:Y:S01]  /*6b90*/  P2R R0, PR, RZ, 0x2 ;  /* 0x00000002ff007803 */ /* 0x000fe20000000000 */
[----:B------:R-:W-:Y:S01]  /*6ba0*/  IMAD.MOV.U32 R26, RZ, RZ, 0x1 ;  /* 0x00000001ff1a7424 */ /* 0x000fe200078e00ff */
[----:B------:R-:W-:Y:S01]  /*6bb0*/  P2R R28, PR, RZ, 0x1 ;  /* 0x00000001ff1c7803 */ /* 0x000fe20000000000 */
[----:B------:R-:W-:Y:S01]  /*6bc0*/  IMAD.MOV.U32 R24, RZ, RZ, 0x1 ;  /* 0x00000001ff187424 */ /* 0x000fe200078e00ff */
[----:B------:R-:W-:Y:S01]  /*6bd0*/  ULDC UR40, c[0x0][0x600] ;  /* 0x0001800000287ab9 */ /* 0x000fe20000000800 */
[----:B------:R-:W-:Y:S01]  /*6be0*/  IMAD.MOV.U32 R25, RZ, RZ, RZ ;  /* 0x000000ffff197224 */ /* 0x000fe200078e00ff */
[----:B------:R-:W-:Y:S01]  /*6bf0*/  UMOV UR5, 0x1 ;  /* 0x0000000100057882 */ /* 0x000fe20000000000 */
[----:B------:R-:W-:-:S02]  /*6c00*/  UIADD3 UR46, UR43, 0x1, URZ ;  /* 0x000000012b2e7890 */ /* 0x000fc4000fffe03f */
[----:B------:R-:W-:Y:S02]  /*6c10*/  ULOP3.LUT UR47, UR42, 0x2, URZ, 0xfc, !UPT ;  /* 0x000000022a2f7892 */ /* 0x000fe4000f8efc3f */
[----:B------:R-:W-:Y:S02]  /*6c20*/  UIADD3 UR40, UR40, -0x1, URZ ;  /* 0xffffffff28287890 */ /* 0x000fe4000fffe03f */
[----:B------:R-:W-:Y:S02]  /*6c30*/  USHF.L.U32 UR41, UR5, UR41, URZ ;  /* 0x0000002905297299 */ /* 0x000fe4000800063f */
[----:B------:R-:W-:Y:S01]  /*6c40*/  ULOP3.LUT UR45, URZ, UR4, URZ, 0x33, !UPT ;  /* 0x000000043f2d7292 */ /* 0x000fe2000f8e333f */
[----:B------:R-:W-:-:S11]  /*6c50*/  ULDC.64 UR36, c[0x0][0x198] ;  /* 0x0000660000247ab9 */ /* 0x000fd60000000a00 */
.L_x_129:
[----:B------:R-:W-:-:S03]  /*6c60*/  UMOV UR4, 0xffffffff ;  /* 0xffffffff00047882 */ /* 0x000fc60000000000 */
[----:B------:R-:W-:Y:S05]  /*6c70*/  BRA.DIV UR4, `(.L_x_116) ;  /* 0x0000001a04107947 */ /* 0x000fea000b800000 */
[----:B------:R-:W-:-:S13]  /*6c80*/  ELECT P6, URZ, PT ;  /* 0x00000000003f782f */ /* 0x000fda00038c0000 */
.L_x_154:
[----:B------:R-:W-:Y:S04]  /*6c90*/  BSSY B6, `(.L_x_117) ;  /* 0x0000061000067945 */ /* 0x000fe80003800000 */
[----:B------:R-:W-:Y:S05]  /*6ca0*/  @!P6 BRA `(.L_x_118) ;  /* 0x00000004007ce947 */ /* 0x000fea0003800000 */
[----:B------:R-:W0:Y:S01]  /*6cb0*/  S2R R0, SR_CgaCtaId ;  /* 0x0000000000007919 */ /* 0x000e220000008800 */
[----:B------:R-:W-:-:S04]  /*6cc0*/  MOV R27, 0x400 ;  /* 0x00000400001b7802 */ /* 0x000fc80000000f00 */
[----:B0-----:R-:W-:-:S05]  /*6cd0*/  LEA R27, R0, R27, 0x18 ;  /* 0x0000001b001b7211 */ /* 0x001fca00078ec0ff */
[----:B------:R-:W-:-:S05]  /*6ce0*/  VIADD R0, R27, 0x800 ;  /* 0x000008001b007836 */ /* 0x000fca0000000000 */
[----:B------:R-:W-:-:S13]  /*6cf0*/  LOP3.LUT P0, RZ, R0, 0x1bf, RZ, 0xc0, !PT ;  /* 0x000001bf00ff7812 */ /* 0x000fda000780c0ff */
[----:B------:R-:W-:Y:S05]  /*6d00*/  @!P0 BRA `(.L_x_119) ;  /* 0x0000000000408947 */ /* 0x000fea0003800000 */
[----:B------:R-:W-:Y:S01]  /*6d10*/  MOV R14, 0x0 ;  /* 0x00000000000e7802 */ /* 0x000fe20000000f00 */
[----:B------:R-:W-:Y:S01]  /*6d20*/  ULDC.64 UR4, c[0x4][0x70] ;  /* 0x01001c0000047ab9 */ /* 0x000fe20000000a00 */
[----:B------:R-:W-:Y:S01]  /*6d30*/  ULDC.64 UR6, c[0x4][0x8] ;  /* 0x0100020000067ab9 */ /* 0x000fe20000000a00 */
[----:B------:R-:W-:Y:S02]  /*6d40*/  IMAD.U32 R4, RZ, RZ, UR4 ;  /* 0x00000004ff047e24 */ /* 0x000fe4000f8e00ff */
[----:B------:R-:W-:Y:S01]  /*6d50*/  IMAD.U32 R5, RZ, RZ, UR5 ;  /* 0x00000005ff057e24 */ /* 0x000fe2000f8e00ff */
[----:B------:R-:W0:Y:S01]  /*6d60*/  LDC.64 R14, c[0x4][R14] ;  /* 0x010000000e0e7b82 */ /* 0x000e220000000a00 */
[----:B------:R-:W-:Y:S01]  /*6d70*/  ULDC.64 UR4, c[0x4][0x78] ;  /* 0x01001e0000047ab9 */ /* 0x000fe20000000a00 */
[----:B------:R-:W-:Y:S02]  /*6d80*/  IMAD.U32 R10, RZ, RZ, UR6 ;  /* 0x00000006ff0a7e24 */ /* 0x000fe4000f8e00ff */
[----:B------:R-:W-:-:S02]  /*6d90*/  IMAD.U32 R6, RZ, RZ, UR4 ;  /* 0x00000004ff067e24 */ /* 0x000fc4000f8e00ff */
[----:B------:R-:W-:Y:S02]  /*6da0*/  IMAD.U32 R7, RZ, RZ, UR5 ;  /* 0x00000005ff077e24 */ /* 0x000fe4000f8e00ff */
[----:B------:R-:W-:Y:S02]  /*6db0*/  IMAD.U32 R11, RZ, RZ, UR7 ;  /* 0x00000007ff0b7e24 */ /* 0x000fe4000f8e00ff */
[----:B------:R-:W-:Y:S02]  /*6dc0*/  IMAD.MOV.U32 R8, RZ, RZ, 0x70 ;  /* 0x00000070ff087424 */ /* 0x000fe400078e00ff */
[----:B------:R-:W-:Y:S02]  /*6dd0*/  IMAD.MOV.U32 R12, RZ, RZ, 0x1 ;  /* 0x00000001ff0c7424 */ /* 0x000fe400078e00ff */
[----:B------:R-:W-:-:S07]  /*6de0*/  IMAD.MOV.U32 R13, RZ, RZ, RZ ;  /* 0x000000ffff0d7224 */ /* 0x000fce00078e00ff */
[----:B------:R-:W-:-:S07]  /*6df0*/  LEPC R20, `(.L_x_119) ;  /* 0x000000001014794e */ /* 0x000fce0000000000 */
[----:B0----5:R-:W-:Y:S05]  /*6e00*/  CALL.ABS.NOINC R14 ;  /* 0x000000000e007343 */ /* 0x021fea0003c00000 */
.L_x_119:
        /* <DEDUP_REMOVED lines=19> */
.L_x_120:
[----:B------:R-:W0:Y:S02]  /*6f40*/  LDC R0, c[0x0][0x28c] ;  /* 0x0000a300ff007b82 */ /* 0x000e240000000800 */
[----:B0-----:R-:W-:-:S13]  /*6f50*/  ISETP.GE.AND P0, PT, R0, 0x1, PT ;  /* 0x000000010000780c */ /* 0x001fda0003f06270 */
[----:B------:R-:W-:Y:S05]  /*6f60*/  @!P0 BRA `(.L_x_118) ;  /* 0x0000000000cc8947 */ /* 0x000fea0003800000 */
[----:B------:R-:W-:Y:S02]  /*6f70*/  IMAD.SHL.U32 R19, R19, 0x40, RZ ;  /* 0x0000004013137824 */ /* 0x000fe400078e00ff */
[----:B------:R-:W-:Y:S02]  /*6f80*/  IMAD.SHL.U32 R22, R22, 0x40, RZ ;  /* 0x0000004016167824 */ /* 0x000fe400078e00ff */
[----:B------:R-:W-:Y:S02]  /*6f90*/  IMAD.MOV.U32 R7, RZ, RZ, RZ ;  /* 0x000000ffff077224 */ /* 0x000fe400078e00ff */
[----:B------:R-:W-:Y:S02]  /*6fa0*/  IMAD.U32 R8, RZ, RZ, UR46 ;  /* 0x0000002eff087e24 */ /* 0x000fe4000f8e00ff */
[----:B------:R-:W-:Y:S02]  /*6fb0*/  IMAD.MOV.U32 R0, RZ, RZ, R24 ;  /* 0x000000ffff007224 */ /* 0x000fe400078e0018 */
[----:B------:R-:W-:-:S07]  /*6fc0*/  IMAD.MOV.U32 R4, RZ, RZ, R25 ;  /* 0x000000ffff047224 */ /* 0x000fce00078e0019 */
.L_x_124:
[----:B------:R-:W-:Y:S01]  /*6fd0*/  IMAD R6, R4, 0x8, R27 ;  /* 0x0000000804067824 */ /* 0x000fe200078e021b */
[----:B------:R-:W-:Y:S02]  /*6fe0*/  SHF.L.U32 R3, R0, 0x1f, RZ ;  /* 0x0000001f00037819 */ /* 0x000fe400000006ff */
[----:B------:R-:W-:Y:S02]  /*6ff0*/  ISETP.NE.AND P1, PT, R23, RZ, PT ;  /* 0x000000ff1700720c */ /* 0x000fe40003f25270 */
[----:B------:R-:W0:Y:S11]  /*7000*/  SYNCS.PHASECHK.TRANS64.TRYWAIT P0, [R6+URZ+0x70], R3 ;  /* 0x00007003060075a7 */ /* 0x000e36000800017f */
[----:B------:R-:W1:Y:S01]  /*7010*/  @!P1 LDC R5, c[0x0][0x500] ;  /* 0x00014000ff059b82 */ /* 0x000e620000000800 */
[----:B0-----:R-:W-:Y:S05]  /*7020*/  @!P0 BRA `(.L_x_121) ;  /* 0x0000001400448947 */ /* 0x001fea0003800000 */
.L_x_155:
[----:B------:R-:W-:Y:S01]  /*7030*/  ISETP.NE.AND P0, PT, R23, RZ, PT ;  /* 0x000000ff1700720c */ /* 0x000fe20003f05270 */
[----:B------:R-:W-:-:S04]  /*7040*/  UPRMT UR4, UR47, 0x9910, URZ ;  /* 0x000099102f047896 */ /* 0x000fc8000800003f */
[----:B------:R-:W-:-:S08]  /*7050*/  UISETP.NE.AND UP0, UPT, UR4, 0x2, UPT ;  /* 0x000000020400788c */ /* 0x000fd0000bf05270 */
[----:B-1----:R1:W-:Y:S01]  /*7060*/  @!P0 SYNCS.ARRIVE.TRANS64 RZ, [R6+URZ], R5 ;  /* 0x0000000506ff89a7 */ /* 0x0023e2000800003f */
[----:B------:R-:W-:-:S13]  /*7070*/  PLOP3.LUT P0, PT, PT, PT, UP0, 0x80, 0x0 ;  /* 0x000000000000781c */ /* 0x000fda0003f0f008 */
[----:B-1----:R-:W-:Y:S05]  /*7080*/  @P0 BRA `(.L_x_122) ;  /* 0x0000000000040947 */ /* 0x002fea0003800000 */
[----:B------:R-:W-:Y:S01]  /*7090*/  BPT.TRAP 0x1 ;  /* 0x000000040000795c */ /* 0x000fe20000300000 */
.L_x_122:
[----:B------:R-:W-:-:S13]  /*70a0*/  ISETP.NE.AND P0, PT, R28, RZ, PT ;  /* 0x000000ff1c00720c */ /* 0x000fda0003f05270 */
[----:B------:R-:W-:Y:S05]  /*70b0*/  @P0 BRA `(.L_x_123) ;  /* 0x0000000000040947 */ /* 0x000fea0003800000 */
[----:B------:R-:W-:Y:S01]  /*70c0*/  BPT.TRAP 0x1 ;  /* 0x000000040000795c */ /* 0x000fe20000300000 */
.L_x_123:
[----:B0-----:R-:W-:Y:S01]  /*70d0*/  IMAD R3, R4, 0x2000, R27 ;  /* 0x0000200004037824 */ /* 0x001fe200078e021b */
[----:B------:R-:W-:Y:S01]  /*70e0*/  R2UR UR17, R6 ;  /* 0x00000000061172ca */ /* 0x000fe200000e0000 */
[----:B------:R-:W-:Y:S01]  /*70f0*/  VIADD R8, R8, 0xffffffff ;  /* 0xffffffff08087836 */ /* 0x000fe20000000000 */
[----:B------:R-:W-:Y:S01]  /*7100*/  R2UR UR19, R7 ;  /* 0x00000000071372ca */ /* 0x000fe200000e0000 */
[----:B------:R-:W-:Y:S01]  /*7110*/  UIADD3 UR4, UP0, UR36, 0xf0, URZ ;  /* 0x000000f024047890 */ /* 0x000fe2000ff1e03f */
[----:B------:R-:W-:Y:S01]  /*7120*/  R2UR UR8, R3 ;  /* 0x00000000030872ca */ /* 0x000fe200000e0000 */
[----:B------:R-:W-:Y:S01]  /*7130*/  UIADD3 UR14, UP1, UR36, 0x1f0, URZ ;  /* 0x000001f0240e7890 */ /* 0x000fe2000ff3e03f */
[----:B------:R-:W-:Y:S01]  /*7140*/  R2UR UR20, R18 ;  /* 0x00000000121472ca */ /* 0x000fe200000e0000 */
[----:B------:R-:W-:Y:S01]  /*7150*/  UIADD3.X UR5, URZ, UR37, URZ, UP0, !UPT ;  /* 0x000000253f057290 */ /* 0x000fe200087fe43f */
[----:B------:R-:W-:Y:S01]  /*7160*/  R2UR UR18, R22 ;  /* 0x00000000161272ca */ /* 0x000fe200000e0000 */
[----:B------:R-:W-:Y:S01]  /*7170*/  VIADD R4, R4, 0x1 ;  /* 0x0000000104047836 */ /* 0x000fe20000000000 */
[----:B------:R-:W-:Y:S01]  /*7180*/  R2UR UR11, R19 ;  /* 0x00000000130b72ca */ /* 0x000fe200000e0000 */
[----:B------:R-:W-:Y:S01]  /*7190*/  UIADD3.X UR15, URZ, UR37, URZ, UP1, !UPT ;  /* 0x000000253f0f7290 */ /* 0x000fe20008ffe43f */
[----:B------:R-:W-:Y:S01]  /*71a0*/  ISETP.GT.AND P1, PT, R8, 0x1, PT ;  /* 0x000000010800780c */ /* 0x000fe20003f24270 */
[----:B------:R-:W-:Y:S01]  /*71b0*/  UMOV UR6, 0x0 ;  /* 0x0000000000067882 */ /* 0x000fe20000000000 */
[----:B------:R-:W-:Y:S01]  /*71c0*/  ISETP.NE.AND P0, PT, R4, 0xe, PT ;  /* 0x0000000e0400780c */ /* 0x000fe20003f05270 */
[----:B------:R-:W-:Y:S01]  /*71d0*/  UMOV UR7, 0x10000000 ;  /* 0x1000000000077882 */ /* 0x000fe20000000000 */
[----:B------:R-:W-:Y:S01]  /*71e0*/  UMOV UR9, UR17 ;  /* 0x0000001100097c82 */ /* 0x000fe20008000000 */
[----:B------:R-:W-:Y:S01]  /*71f0*/  UIADD3 UR16, UR8, 0x800, URZ ;  /* 0x0000080008107890 */ /* 0x000fe2000fffe03f */
[----:B------:R-:W-:Y:S01]  /*7200*/  SEL R3, RZ, 0x1, P0 ;  /* 0x00000001ff037807 */ /* 0x000fe20000000000 */
[----:B------:R-:W-:Y:S01]  /*7210*/  UIADD3 UR8, UR8, 0x1c800, URZ ;  /* 0x0001c80008087890 */ /* 0x000fe2000fffe03f */
[----:B------:R-:W-:Y:S01]  /*7220*/  VIADD R7, R7, 0x80 ;  /* 0x0000008007077836 */ /* 0x000fe20000000000 */
[----:B------:R-:W-:Y:S01]  /*7230*/  UMOV UR10, UR19 ;  /* 0x00000013000a7c82 */ /* 0x000fe20008000000 */
[----:B------:R-:W-:Y:S01]  /*7240*/  UMOV UR12, UR20 ;  /* 0x00000014000c7c82 */ /* 0x000fe20008000000 */
[----:B------:R-:W-:-:S02]  /*7250*/  LOP3.LUT R0, R0, R3, RZ, 0x3c, !PT ;  /* 0x0000000300007212 */ /* 0x000fc400078e3cff */
[----:B------:R-:W-:Y:S01]  /*7260*/  SEL R4, R4, RZ, P0 ;  /* 0x000000ff04047207 */ /* 0x000fe20000000000 */
[----:B------:R0:W-:Y:S02]  /*7270*/  UTMALDG.3D [UR16], [UR4], desc[UR6] ;  /* 0x00000610040075b4 */ /* 0x0001e40008011000 */
[----:B------:R0:W-:Y:S02]  /*7280*/  UTMALDG.3D [UR8], [UR14], desc[UR6] ;  /* 0x000006080e0075b4 */ /* 0x0001e40008011000 */
[----:B0-----:R-:W-:Y:S05]  /*7290*/  @P1 BRA `(.L_x_124) ;  /* 0xfffffffc004c1947 */ /* 0x001fea000383ffff */
.L_x_118:
[----:B------:R-:W-:Y:S05]  /*72a0*/  BSYNC B6 ;  /* 0x0000000000067941 */ /* 0x000fea0003800000 */
.L_x_117:
[----:B------:R-:W-:Y:S01]  /*72b0*/  LOP3.LUT P2, RZ, R26, 0xff, RZ, 0xc0, !PT ;  /* 0x000000ff1aff7812 */ /* 0x000fe2000784c0ff */
[----:B------:R-:W-:Y:S01]  /*72c0*/  VIADD R0, R25, UR43 ;  /* 0x0000002b19007c36 */ /* 0x000fe20008000000 */
[----:B------:R-:W-:Y:S01]  /*72d0*/  ULDC.64 UR4, c[0x0][0x650] ;  /* 0x0001940000047ab9 */ /* 0x000fe20000000a00 */
[----:B------:R-:W-:Y:S01]  /*72e0*/  IMAD.U32 R7, RZ, RZ, UR43 ;  /* 0x0000002bff077e24 */ /* 0x000fe2000f8e00ff */
[----:B------:R-:W-:Y:S01]  /*72f0*/  UISETP.GE.U32.AND UP0, UPT, UR43, 0xe, UPT ;  /* 0x0000000e2b00788c */ /* 0x000fe2000bf06070 */
[----:B------:R-:W-:Y:S01]  /*7300*/  BSSY B0, `(.L_x_125) ;  /* 0x000006b000007945 */ /* 0x000fe20003800000 */
[----:B------:R-:W-:Y:S01]  /*7310*/  ISETP.GT.U32.AND P0, PT, R0, 0xd, PT ;  /* 0x0000000d0000780c */ /* 0x000fe20003f04070 */
[----:B------:R-:W-:Y:S01]  /*7320*/  IMAD.MOV.U32 R22, RZ, RZ, -0x1 ;  /* 0xffffffffff167424 */ /* 0x000fe200078e00ff */
[----:B------:R-:W-:Y:S01]  /*7330*/  SHF.R.U32.HI R4, RZ, 0x1, R0 ;  /* 0x00000001ff047819 */ /* 0x000fe20000011600 */
[----:B------:R-:W-:Y:S01]  /*7340*/  IMAD.MOV.U32 R19, RZ, RZ, -0x1 ;  /* 0xffffffffff137424 */ /* 0x000fe200078e00ff */
[----:B------:R-:W-:Y:S01]  /*7350*/  ISETP.LT.U32.AND P0, PT, R7, 0xe, P0 ;  /* 0x0000000e0700780c */ /* 0x000fe20000701070 */
[----:B------:R-:W-:Y:S01]  /*7360*/  IMAD.MOV.U32 R18, RZ, RZ, -0x1 ;  /* 0xffffffffff127424 */ /* 0x000fe200078e00ff */
[----:B------:R-:W-:Y:S01]  /*7370*/  PLOP3.LUT P1, PT, PT, PT, UP0, 0x80, 0x0 ;  /* 0x000000000000781c */ /* 0x000fe20003f2f008 */
[----:B------:R-:W0:Y:S01]  /*7380*/  @P2 S2R R6, SR_CgaCtaId ;  /* 0x0000000000062919 */ /* 0x000e220000008800 */
[----:B------:R-:W-:Y:S01]  /*7390*/  @P2 MOV R3, 0x400 ;  /* 0x0000040000032802 */ /* 0x000fe20000000f00 */
[----:B------:R-:W-:Y:S01]  /*73a0*/  IMAD.WIDE.U32 R4, R4, -0x6db6db6d, RZ ;  /* 0x9249249304047825 */ /* 0x000fe200078e00ff */
[----:B------:R-:W-:-:S04]  /*73b0*/  PRMT R26, RZ, 0x7610, R26 ;  /* 0x00007610ff1a7816 */ /* 0x000fc8000000001a */
[----:B------:R-:W-:-:S05]  /*73c0*/  SHF.R.U32.HI R5, RZ, 0x2, R5 ;  /* 0x00000002ff057819 */ /* 0x000fca0000011605 */
[--C-:B------:R-:W-:Y:S01]  /*73d0*/  IMAD R25, R5, -0xe, R0.reuse ;  /* 0xfffffff205197824 */ /* 0x100fe200078e0200 */
[----:B------:R-:W-:Y:S02]  /*73e0*/  PRMT R0, RZ, 0x7610, R0 ;  /* 0x00007610ff007816 */ /* 0x000fe40000000000 */
[----:B0-----:R-:W-:-:S04]  /*73f0*/  @P2 LEA R3, R6, R3, 0x18 ;  /* 0x0000000306032211 */ /* 0x001fc800078ec0ff */
[----:B------:R0:W-:Y:S01]  /*7400*/  @P2 SYNCS.ARRIVE.TRANS64.A1T0 RZ, [R3+URZ+0x118], RZ ;  /* 0x000118ff03ff29a7 */ /* 0x0001e2000810003f */
[----:B------:R-:W-:-:S04]  /*7410*/  IADD3 R16, P2, R16, UR38, RZ ;  /* 0x0000002610107c10 */ /* 0x000fc8000ff5e0ff */
[----:B------:R-:W-:Y:S02]  /*7420*/  IADD3.X R17, R17, UR44, RZ, P2, !PT ;  /* 0x0000002c11117c10 */ /* 0x000fe400097fe4ff */
[----:B0-----:R-:W-:Y:S02]  /*7430*/  SEL R3, RZ, 0x1, !P0 ;  /* 0x00000001ff037807 */ /* 0x001fe40004000000 */
[----:B------:R-:W-:Y:S02]  /*7440*/  ISETP.GE.U32.AND P0, PT, R16, UR4, PT ;  /* 0x0000000410007c0c */ /* 0x000fe4000bf06070 */
[----:B------:R-:W-:Y:S02]  /*7450*/  LOP3.LUT R24, R24, R3, RZ, 0x3c, !PT ;  /* 0x0000000318187212 */ /* 0x000fe400078e3cff */
[----:B------:R-:W-:Y:S02]  /*7460*/  ISETP.GE.U32.AND.EX P0, PT, R17, UR5, PT, P0 ;  /* 0x0000000511007c0c */ /* 0x000fe4000bf06100 */
[----:B------:R-:W-:-:S11]  /*7470*/  @P1 LOP3.LUT R24, R24, 0x1, R5, 0x78, !PT ;  /* 0x0000000118181812 */ /* 0x000fd600078e7805 */
[----:B------:R-:W-:Y:S05]  /*7480*/  @P0 BRA `(.L_x_126) ;  /* 0x0000000400480947 */ /* 0x000fea0003800000 */
[----:B------:R-:W-:Y:S01]  /*7490*/  ULDC.64 UR4, c[0x0][0x628] ;  /* 0x00018a0000047ab9 */ /* 0x000fe20000000a00 */
[----:B------:R-:W0:Y:S01]  /*74a0*/  S2R R3, SR_CTAID.X ;  /* 0x0000000000037919 */ /* 0x000e220000002500 */
[----:B------:R-:W-:Y:S01]  /*74b0*/  ISETP.NE.U32.AND P0, PT, RZ, UR4, PT ;  /* 0x00000004ff007c0c */ /* 0x000fe2000bf05070 */
[----:B------:R-:W-:Y:S01]  /*74c0*/  ULDC UR7, c[0x0][0x630] ;  /* 0x00018c0000077ab9 */ /* 0x000fe20000000800 */
[----:B------:R-:W-:Y:S01]  /*74d0*/  IMAD.MOV.U32 R4, RZ, RZ, R16 ;  /* 0x000000ffff047224 */ /* 0x000fe200078e0010 */
[----:B------:R-:W1:Y:S01]  /*74e0*/  S2R R0, SR_CTAID.Y ;  /* 0x0000000000007919 */ /* 0x000e620000002600 */
[----:B------:R-:W-:Y:S01]  /*74f0*/  ISETP.NE.AND.EX P0, PT, RZ, UR5, PT, P0 ;  /* 0x00000005ff007c0c */ /* 0x000fe2000bf05300 */
[----:B------:R-:W-:-:S12]  /*7500*/  IMAD.MOV.U32 R5, RZ, RZ, R17 ;  /* 0x000000ffff057224 */ /* 0x000fd800078e0011 */
[----:B------:R-:W-:Y:S05]  /*7510*/  @!P0 BRA `(.L_x_127) ;  /* 0x0000000000288947 */ /* 0x000fea0003800000 */
[----:B------:R-:W-:Y:S02]  /*7520*/  ULDC UR6, c[0x0][0x634] ;  /* 0x00018d0000067ab9 */ /* 0x000fe40000000800 */
[----:B------:R-:W-:-:S05]  /*7530*/  IADD3 R9, P0, R16, UR6, RZ ;  /* 0x0000000610097c10 */ /* 0x000fca000ff1e0ff */
[----:B------:R-:W-:-:S04]  /*7540*/  IMAD.X R11, RZ, RZ, R17, P0 ;  /* 0x000000ffff0b7224 */ /* 0x000fc800000e0611 */
[----:B------:R-:W-:-:S04]  /*7550*/  IMAD.WIDE.U32 R6, R11, UR4, RZ ;  /* 0x000000040b067c25 */ /* 0x000fc8000f8e00ff */
[----:B------:R-:W-:-:S04]  /*7560*/  IMAD.WIDE.U32 R6, P0, R9, UR5, R6 ;  /* 0x0000000509067c25 */ /* 0x000fc8000f800006 */
[----:B------:R-:W-:-:S04]  /*7570*/  IMAD.WIDE.U32 R8, R9, UR4, RZ ;  /* 0x0000000409087c25 */ /* 0x000fc8000f8e00ff */
[----:B------:R-:W-:Y:S01]  /*7580*/  IMAD.X R5, RZ, RZ, RZ, P0 ;  /* 0x000000ffff057224 */ /* 0x000fe200000e06ff */
[----:B------:R-:W-:Y:S01]  /*7590*/  IADD3 RZ, P0, R9, R6, RZ ;  /* 0x0000000609ff7210 */ /* 0x000fe20007f1e0ff */
[----:B------:R-:W-:-:S04]  /*75a0*/  IMAD.MOV.U32 R4, RZ, RZ, R7 ;  /* 0x000000ffff047224 */ /* 0x000fc800078e0007 */
[----:B------:R-:W-:-:S08]  /*75b0*/  IMAD.WIDE.U32.X R4, R11, UR5, R4, P0 ;  /* 0x000000050b047c25 */ /* 0x000fd000080e0404 */
.L_x_127:
[--C-:B------:R-:W-:Y:S01]  /*75c0*/  SHF.R.U64 R18, R4, UR7, R5.reuse ;  /* 0x0000000704127c19 */ /* 0x100fe20008001205 */
[----:B------:R-:W-:Y:S01]  /*75d0*/  ULDC.64 UR4, c[0x0][0x620] ;  /* 0x0001880000047ab9 */ /* 0x000fe20000000a00 */
[----:B------:R-:W-:Y:S01]  /*75e0*/  SHF.R.U32.HI R4, RZ, UR7, R5 ;  /* 0x00000007ff047c19 */ /* 0x000fe20008011605 */
[----:B------:R-:W-:Y:S01]  /*75f0*/  ULDC.64 UR8, c[0x0][0x640] ;  /* 0x0001900000087ab9 */ /* 0x000fe20000000a00 */
[----:B------:R-:W-:Y:S01]  /*7600*/  IADD3 R7, P0, RZ, -R18, RZ ;  /* 0x80000012ff077210 */ /* 0x000fe20007f1e0ff */
[----:B------:R-:W2:Y:S01]  /*7610*/  LDC R13, c[0x0][0x148] ;  /* 0x00005200ff0d7b82 */ /* 0x000ea20000000800 */
[----:B0-----:R-:W-:Y:S01]  /*7620*/  I2FP.F32.U32 R8, R3 ;  /* 0x0000000300087245 */ /* 0x001fe20000201000 */
[----:B------:R-:W-:Y:S02]  /*7630*/  ULDC UR6, c[0x0][0x608] ;  /* 0x0001820000067ab9 */ /* 0x000fe40000000800 */
[----:B------:R-:W-:Y:S01]  /*7640*/  IMAD.X R4, RZ, RZ, ~R4, P0 ;  /* 0x000000ffff047224 */ /* 0x000fe200000e0e04 */
[----:B------:R-:W-:-:S03]  /*7650*/  ISETP.NE.U32.AND P0, PT, RZ, UR8, PT ;  /* 0x00000008ff007c0c */ /* 0x000fc6000bf05070 */
[----:B------:R-:W-:Y:S01]  /*7660*/  IMAD R6, R4, UR4, RZ ;  /* 0x0000000404067c24 */ /* 0x000fe2000f8e02ff */
[----:B------:R-:W-:Y:S01]  /*7670*/  ISETP.NE.AND.EX P0, PT, RZ, UR9, PT, P0 ;  /* 0x00000009ff007c0c */ /* 0x000fe2000bf05300 */
[----:B------:R-:W-:Y:S01]  /*7680*/  IMAD.WIDE.U32 R4, R7, UR4, R16 ;  /* 0x0000000407047c25 */ /* 0x000fe2000f8e0010 */
[----:B------:R-:W-:-:S03]  /*7690*/  ULDC UR4, c[0x0][0x150] ;  /* 0x0000540000047ab9 */ /* 0x000fc60000000800 */
[----:B------:R-:W-:Y:S01]  /*76a0*/  FMUL R8, R8, UR4 ;  /* 0x0000000408087c20 */ /* 0x000fe20008400000 */
[----:B------:R-:W-:Y:S01]  /*76b0*/  IMAD R7, R7, UR5, R6 ;  /* 0x0000000507077c24 */ /* 0x000fe2000f8e0206 */
[----:B------:R-:W-:Y:S01]  /*76c0*/  ULDC UR4, c[0x0][0x618] ;  /* 0x0001860000047ab9 */ /* 0x000fe20000000800 */
[----:B------:R-:W0:Y:S01]  /*76d0*/  LDC R6, c[0x0][0x144] ;  /* 0x00005100ff067b82 */ /* 0x000e220000000800 */
[----:B------:R-:W-:Y:S01]  /*76e0*/  ULDC UR5, c[0x0][0x154] ;  /* 0x0000550000057ab9 */ /* 0x000fe20000000800 */
[----:B------:R-:W-:Y:S01]  /*76f0*/  IMAD.IADD R5, R5, 0x1, R7 ;  /* 0x0000000105057824 */ /* 0x000fe200078e0207 */
[----:B------:R-:W3:Y:S04]  /*7700*/  F2I.U32.TRUNC.NTZ R8, R8 ;  /* 0x0000000800087305 */ /* 0x000ee8000020f000 */
[----:B------:R-:W-:-:S02]  /*7710*/  SHF.R.U64 R10, R4, UR4, R5 ;  /* 0x00000004040a7c19 */ /* 0x000fc40008001205 */
[----:B-1----:R-:W-:Y:S02]  /*7720*/  I2FP.F32.U32 R4, R0 ;  /* 0x0000000000047245 */ /* 0x002fe40000201000 */
[----:B------:R-:W-:Y:S01]  /*7730*/  SHF.R.U32.HI R5, RZ, UR4, R5 ;  /* 0x00000004ff057c19 */ /* 0x000fe20008011605 */
[----:B------:R-:W-:Y:S02]  /*7740*/  ULDC UR4, c[0x0][0x658] ;  /* 0x0001960000047ab9 */ /* 0x000fe40000000800 */
[----:B------:R-:W-:Y:S01]  /*7750*/  FMUL R7, R4, UR5 ;  /* 0x0000000504077c20 */ /* 0x000fe20008400000 */
[--C-:B------:R-:W-:Y:S02]  /*7760*/  SHF.R.U64 R12, R10, UR6, R5.reuse ;  /* 0x000000060a0c7c19 */ /* 0x100fe40008001205 */
[----:B------:R-:W-:Y:S01]  /*7770*/  SHF.R.U32.HI R5, RZ, UR6, R5 ;  /* 0x00000006ff057c19 */ /* 0x000fe20008011605 */
[----:B------:R1:W4:Y:S01]  /*7780*/  F2I.U32.TRUNC.NTZ R14, R7 ;  /* 0x00000007000e7305 */ /* 0x000322000020f000 */
[----:B---3--:R-:W-:-:S02]  /*7790*/  IMAD.MOV R8, RZ, RZ, -R8 ;  /* 0x000000ffff087224 */ /* 0x008fc400078e0a08 */
[--C-:B------:R-:W-:Y:S02]  /*77a0*/  SHF.R.U64 R11, R12, UR4, R5.reuse ;  /* 0x000000040c0b7c19 */ /* 0x100fe40008001205 */
[----:B------:R-:W-:Y:S01]  /*77b0*/  SHF.R.U32.HI R5, RZ, UR4, R5 ;  /* 0x00000004ff057c19 */ /* 0x000fe20008011605 */
[----:B0-----:R-:W-:Y:S02]  /*77c0*/  IMAD R3, R6, R8, R3 ;  /* 0x0000000806037224 */ /* 0x001fe400078e0203 */
[----:B------:R-:W-:Y:S01]  /*77d0*/  IMAD.MOV.U32 R4, RZ, RZ, R11 ;  /* 0x000000ffff047224 */ /* 0x000fe200078e000b */
[----:B-12-4-:R-:W-:Y:S06]  /*77e0*/  @!P0 BRA `(.L_x_128) ;  /* 0x0000000000288947 */ /* 0x016fec0003800000 */
        /* <DEDUP_REMOVED lines=10> */
.L_x_128:
[----:B------:R-:W-:Y:S01]  /*7890*/  ISETP.NE.AND P0, PT, R2, 0x1, PT ;  /* 0x000000010200780c */ /* 0x000fe20003f05270 */
[----:B------:R-:W-:Y:S01]  /*78a0*/  ULDC UR4, c[0x0][0x648] ;  /* 0x0001920000047ab9 */ /* 0x000fe20000000800 */
[----:B------:R-:W-:Y:S01]  /*78b0*/  IMAD.MOV R14, RZ, RZ, -R14 ;  /* 0x000000ffff0e7224 */ /* 0x000fe200078e0a0e */
[----:B------:R-:W-:Y:S01]  /*78c0*/  SHF.R.U64 R5, R4, UR4, R5 ;  /* 0x0000000404057c19 */ /* 0x000fe20008001205 */
[----:B------:R-:W-:Y:S01]  /*78d0*/  ULDC UR4, c[0x0][0x638] ;  /* 0x00018e0000047ab9 */ /* 0x000fe20000000800 */
[----:B------:R-:W-:Y:S01]  /*78e0*/  LOP3.LUT R12, R12, UR45, RZ, 0xc0, !PT ;  /* 0x0000002d0c0c7c12 */ /* 0x000fe2000f8ec0ff */
[----:B------:R-:W-:Y:S01]  /*78f0*/  ULDC UR5, c[0x0][0x610] ;  /* 0x0001840000057ab9 */ /* 0x000fe20000000800 */
[----:B------:R-:W-:-:S03]  /*7900*/  LOP3.LUT R22, R10, UR40, RZ, 0xc0, !PT ;  /* 0x000000280a167c12 */ /* 0x000fc6000f8ec0ff */
[----:B------:R-:W-:-:S03]  /*7910*/  IMAD R12, R5, UR41, R12 ;  /* 0x00000029050c7c24 */ /* 0x000fc6000f8e020c */
[----:B------:R-:W-:Y:S02]  /*7920*/  @P0 IMAD R3, R13, R14, R0 ;  /* 0x0000000e0d030224 */ /* 0x000fe400078e0200 */
[----:B------:R-:W-:Y:S02]  /*7930*/  IMAD.MOV R0, RZ, RZ, -R5 ;  /* 0x000000ffff007224 */ /* 0x000fe400078e0a05 */
[----:B------:R-:W-:Y:S02]  /*7940*/  IMAD R3, R12, UR5, R3 ;  /* 0x000000050c037c24 */ /* 0x000fe4000f8e0203 */
[----:B------:R-:W-:Y:S01]  /*7950*/  IMAD R11, R0, UR4, R11 ;  /* 0x00000004000b7c24 */ /* 0x000fe2000f8e020b */
[----:B------:R-:W-:Y:S01]  /*7960*/  ULDC UR4, c[0x0][0x600] ;  /* 0x0001800000047ab9 */ /* 0x000fe20000000800 */
[----:B------:R-:W-:Y:S02]  /*7970*/  IMAD.MOV.U32 R0, RZ, RZ, 0x1 ;  /* 0x00000001ff007424 */ /* 0x000fe400078e00ff */
[----:B------:R-:W-:-:S05]  /*7980*/  IMAD R22, R11, UR4, R22 ;  /* 0x000000040b167c24 */ /* 0x000fca000f8e0216 */
[----:B------:R-:W-:Y:S02]  /*7990*/  SEL R19, R22, R3, !P0 ;  /* 0x0000000316137207 */ /* 0x000fe40004000000 */
[----:B------:R-:W-:-:S07]  /*79a0*/  SEL R22, R3, R22, !P0 ;  /* 0x0000001603167207 */ /* 0x000fce0004000000 */
.L_x_126:
[----:B------:R-:W-:Y:S05]  /*79b0*/  BSYNC B0 ;  /* 0x0000000000007941 */ /* 0x000fea0003800000 */
.L_x_125:
[----:B------:R-:W-:-:S13]  /*79c0*/  LOP3.LUT P0, RZ, R0, 0xff, RZ, 0xc0, !PT ;  /* 0x000000ff00ff7812 */ /* 0x000fda000780c0ff */
[----:B------:R-:W-:Y:S05]  /*79d0*/  @P0 BRA `(.L_x_129) ;  /* 0xfffffff000a00947 */ /* 0x000fea000383ffff */
[----:B------:R-:W-:Y:S05]  /*79e0*/  BSYNC B7 ;  /* 0x0000000000077941 */ /* 0x000fea0003800000 */
.L_x_115:
[----:B------:R-:W-:-:S03]  /*79f0*/  UMOV UR4, 0xffffffff ;  /* 0xffffffff00047882 */ /* 0x000fc60000000000 */
[----:B------:R-:W-:Y:S05]  /*7a00*/  BRA.DIV UR4, `(.L_x_130) ;  /* 0x0000000a04e07947 */ /* 0x000fea000b800000 */
[----:B------:R-:W-:-:S13]  /*7a10*/  ELECT P6, URZ, PT ;  /* 0x00000000003f782f */ /* 0x000fda00038c0000 */
.L_x_158:
[----:B------:R-:W-:Y:S04]  /*7a20*/  BSSY B0, `(.L_x_131) ;  /* 0x0000086000007945 */ /* 0x000fe80003800000 */
[----:B------:R-:W-:Y:S05]  /*7a30*/  @!P6 BRA `(.L_x_132) ;  /* 0x000000080010e947 */ /* 0x000fea0003800000 */
[----:B------:R-:W-:-:S04]  /*7a40*/  ULOP3.LUT UR4, UR42, 0x2, URZ, 0xfc, !UPT ;  /* 0x000000022a047892 */ /* 0x000fc8000f8efc3f */
[----:B------:R-:W-:-:S06]  /*7a50*/  UISETP.NE.AND UP0, UPT, UR4, 0x3, UPT ;  /* 0x000000030400788c */ /* 0x000fcc000bf05270 */
[----:B------:R-:W-:-:S13]  /*7a60*/  PLOP3.LUT P0, PT, PT, PT, UP0, 0x80, 0x0 ;  /* 0x000000000000781c */ /* 0x000fda0003f0f008 */
[----:B------:R-:W-:Y:S05]  /*7a70*/  @!P0 BRA `(.L_x_133) ;  /* 0x0000000000048947 */ /* 0x000fea0003800000 */
[----:B------:R-:W-:Y:S01]  /*7a80*/  BPT.TRAP 0x1 ;  /* 0x000000040000795c */ /* 0x000fe20000300000 */
.L_x_133:
[----:B------:R-:W0:Y:S01]  /*7a90*/  S2R R3, SR_CgaCtaId ;  /* 0x0000000000037919 */ /* 0x000e220000008800 */
[----:B------:R-:W-:Y:S02]  /*7aa0*/  MOV R0, 0x400 ;  /* 0x0000040000007802 */ /* 0x000fe40000000f00 */
[----:B------:R-:W-:Y:S02]  /*7ab0*/  SHF.L.U32 R2, R24, 0x1f, RZ ;  /* 0x0000001f18027819 */ /* 0x000fe400000006ff */
[----:B0-----:R-:W-:-:S05]  /*7ac0*/  LEA R0, R3, R0, 0x18 ;  /* 0x0000000003007211 */ /* 0x001fca00078ec0ff */
[----:B------:R-:W-:-:S04]  /*7ad0*/  VIADD R0, R0, 0x70 ;  /* 0x0000007000007836 */ /* 0x000fc80000000000 */
[C---:B------:R-:W-:Y:S02]  /*7ae0*/  IMAD R5, R25.reuse, 0x8, R0 ;  /* 0x0000000819057824 */ /* 0x040fe400078e0200 */
[----:B------:R-:W-:Y:S02]  /*7af0*/  VIADD R25, R25, 0x1 ;  /* 0x0000000119197836 */ /* 0x000fe40000000000 */
[----:B------:R-:W0:Y:S03]  /*7b00*/  SYNCS.PHASECHK.TRANS64.TRYWAIT P0, [R5+URZ], R2 ;  /* 0x00000002050075a7 */ /* 0x000e26000800017f */
[----:B------:R-:W-:-:S04]  /*7b10*/  ISETP.NE.AND P1, PT, R25, 0xe, PT ;  /* 0x0000000e1900780c */ /* 0x000fc80003f25270 */
[----:B------:R-:W-:Y:S02]  /*7b20*/  SEL R3, RZ, 0x1, P1 ;  /* 0x00000001ff037807 */ /* 0x000fe40000800000 */
[----:B------:R-:W-:Y:S02]  /*7b30*/  SEL R25, R25, RZ, P1 ;  /* 0x000000ff19197207 */ /* 0x000fe40000800000 */
[----:B------:R-:W-:-:S03]  /*7b40*/  LOP3.LUT R24, R24, R3, RZ, 0x3c, !PT ;  /* 0x0000000318187212 */ /* 0x000fc600078e3cff */
[----:B------:R-:W-:Y:S01]  /*7b50*/  IMAD R7, R25, 0x8, R0 ;  /* 0x0000000819077824 */ /* 0x000fe200078e0200 */
[----:B------:R-:W-:Y:S01]  /*7b60*/  SHF.L.U32 R4, R24, 0x1f, RZ ;  /* 0x0000001f18047819 */ /* 0x000fe200000006ff */
[----:B0-----:R-:W-:Y:S06]  /*7b70*/  @!P0 BRA `(.L_x_134) ;  /* 0x0000000800a48947 */ /* 0x001fec0003800000 */
.L_x_159:
[----:B------:R-:W1:Y:S01]  /*7b80*/  SYNCS.PHASECHK.TRANS64.TRYWAIT P0, [R7+URZ], R4 ;  /* 0x00000004070075a7 */ /* 0x000e62000800017f */
[----:B0-----:R-:W-:-:S05]  /*7b90*/  VIADD R2, R25, 0x1 ;  /* 0x0000000119027836 */ /* 0x001fca0000000000 */
[----:B------:R-:W-:-:S04]  /*7ba0*/  ISETP.NE.AND P1, PT, R2, 0xe, PT ;  /* 0x0000000e0200780c */ /* 0x000fc80003f25270 */
[----:B------:R-:W-:Y:S02]  /*7bb0*/  SEL R3, RZ, 0x1, P1 ;  /* 0x00000001ff037807 */ /* 0x000fe40000800000 */
[----:B------:R-:W-:Y:S02]  /*7bc0*/  SEL R9, R2, RZ, P1 ;  /* 0x000000ff02097207 */ /* 0x000fe40000800000 */
[----:B------:R-:W-:-:S03]  /*7bd0*/  LOP3.LUT R24, R24, R3, RZ, 0x3c, !PT ;  /* 0x0000000318187212 */ /* 0x000fc600078e3cff */
[----:B------:R-:W-:Y:S01]  /*7be0*/  IMAD R6, R9, 0x8, R0 ;  /* 0x0000000809067824 */ /* 0x000fe200078e0200 */
[----:B------:R-:W-:Y:S01]  /*7bf0*/  SHF.L.U32 R5, R24, 0x1f, RZ ;  /* 0x0000001f18057819 */ /* 0x000fe200000006ff */
[----:B-1----:R-:W-:Y:S06]  /*7c00*/  @!P0 BRA `(.L_x_135) ;  /* 0x0000000800948947 */ /* 0x002fec0003800000 */
.L_x_160:
[----:B------:R-:W1:Y:S01]  /*7c10*/  SYNCS.PHASECHK.TRANS64.TRYWAIT P0, [R6+URZ], R5 ;  /* 0x00000005060075a7 */ /* 0x000e62000800017f */
[----:B------:R-:W-:-:S05]  /*7c20*/  VIADD R2, R9, 0x1 ;  /* 0x0000000109027836 */ /* 0x000fca0000000000 */
[----:B------:R-:W-:-:S04]  /*7c30*/  ISETP.NE.AND P1, PT, R2, 0xe, PT ;  /* 0x0000000e0200780c */ /* 0x000fc80003f25270 */
[----:B------:R-:W-:Y:S02]  /*7c40*/  SEL R3, RZ, 0x1, P1 ;  /* 0x00000001ff037807 */ /* 0x000fe40000800000 */
[----:B0-----:R-:W-:Y:S02]  /*7c50*/  SEL R7, R2, RZ, P1 ;  /* 0x000000ff02077207 */ /* 0x001fe40000800000 */
[----:B------:R-:W-:-:S03]  /*7c60*/  LOP3.LUT R24, R24, R3, RZ, 0x3c, !PT ;  /* 0x0000000318187212 */ /* 0x000fc600078e3cff */
[----:B------:R-:W-:Y:S01]  /*7c70*/  IMAD R9, R7, 0x8, R0 ;  /* 0x0000000807097824 */ /* 0x000fe200078e0200 */
[----:B------:R-:W-:Y:S01]  /*7c80*/  SHF.L.U32 R4, R24, 0x1f, RZ ;  /* 0x0000001f18047819 */ /* 0x000fe200000006ff */
[----:B-1----:R-:W-:Y:S06]  /*7c90*/  @!P0 BRA `(.L_x_136) ;  /* 0x0000000800848947 */ /* 0x002fec0003800000 */
.L_x_161:
[----:B------:R-:W1:Y:S01]  /*7ca0*/  SYNCS.PHASECHK.TRANS64.TRYWAIT P0, [R9+URZ], R4 ;  /* 0x00000004090075a7 */ /* 0x000e62000800017f */
[----:B------:R-:W-:-:S05]  /*7cb0*/  VIADD R2, R7, 0x1 ;  /* 0x0000000107027836 */ /* 0x000fca0000000000 */
[----:B------:R-:W-:-:S04]  /*7cc0*/  ISETP.NE.AND P1, PT, R2, 0xe, PT ;  /* 0x0000000e0200780c */ /* 0x000fc80003f25270 */
[----:B------:R-:W-:Y:S02]  /*7cd0*/  SEL R3, RZ, 0x1, P1 ;  /* 0x00000001ff037807 */ /* 0x000fe40000800000 */
[----:B------:R-:W-:Y:S02]  /*7ce0*/  SEL R7, R2, RZ, P1 ;  /* 0x000000ff02077207 */ /* 0x000fe40000800000 */
[----:B------:R-:W-:-:S03]  /*7cf0*/  LOP3.LUT R24, R24, R3, RZ, 0x3c, !PT ;  /* 0x0000000318187212 */ /* 0x000fc600078e3cff */
[----:B0-----:R-:W-:Y:S01]  /*7d00*/  IMAD R6, R7, 0x8, R0 ;  /* 0x0000000807067824 */ /* 0x001fe200078e0200 */
[----:B------:R-:W-:Y:S01]  /*7d10*/  SHF.L.U32 R5, R24, 0x1f, RZ ;  /* 0x0000001f18057819 */ /* 0x000fe200000006ff */
[----:B-1----:R-:W-:Y:S06]  /*7d20*/  @!P0 BRA `(.L_x_137) ;  /* 0x0000000800748947 */ /* 0x002fec0003800000 */
.L_x_162:
        /* <DEDUP_REMOVED lines=9> */
.L_x_163:
        /* <DEDUP_REMOVED lines=9> */
.L_x_164:
        /* <DEDUP_REMOVED lines=9> */
.L_x_165:
        /* <DEDUP_REMOVED lines=9> */
.L_x_166:
        /* <DEDUP_REMOVED lines=9> */
.L_x_167:
        /* <DEDUP_REMOVED lines=9> */
.L_x_168:
        /* <DEDUP_REMOVED lines=9> */
.L_x_169:
        /* <DEDUP_REMOVED lines=9> */
.L_x_170:
[----:B------:R-:W1:Y:S01]  /*81b0*/  SYNCS.PHASECHK.TRANS64.TRYWAIT P0, [R6+URZ], R5 ;  /* 0x00000005060075a7 */ /* 0x000e62000800017f */
[----:B------:R-:W-:-:S05]  /*81c0*/  VIADD R2, R7, 0x1 ;  /* 0x0000000107027836 */ /* 0x000fca0000000000 */
[----:B------:R-:W-:-:S04]  /*81d0*/  ISETP.NE.AND P1, PT, R2, 0xe, PT ;  /* 0x0000000e0200780c */ /* 0x000fc80003f25270 */
[----:B0-----:R-:W-:Y:S02]  /*81e0*/  SEL R4, RZ, 0x1, P1 ;  /* 0x00000001ff047807 */ /* 0x001fe40000800000 */
[----:B------:R-:W-:Y:S02]  /*81f0*/  SEL R3, R2, RZ, P1 ;  /* 0x000000ff02037207 */ /* 0x000fe40000800000 */
[----:B------:R-:W-:Y:S01]  /*8200*/  LOP3.LUT R4, R11, R4, RZ, 0x3c, !PT ;  /* 0x000000040b047212 */ /* 0x000fe200078e3cff */
[----:B-1----:R-:W-:Y:S06]  /*8210*/  @!P0 BRA `(.L_x_146) ;  /* 0x0000000400ec8947 */ /* 0x002fec0003800000 */
.L_x_171:
[----:B------:R-:W-:Y:S01]  /*8220*/  IMAD R3, R3, 0x8, R0 ;  /* 0x0000000803037824 */ /* 0x000fe200078e0200 */
[----:B------:R-:W-:-:S07]  /*8230*/  SHF.L.U32 R0, R4, 0x1f, RZ ;  /* 0x0000001f04007819 */ /* 0x000fce00000006ff */
.L_x_147:
[----:B-1----:R1:W2:Y:S02]  /*8240*/  SYNCS.PHASECHK.TRANS64.TRYWAIT P0, [R3+URZ], R0 ;  /* 0x00000000030075a7 */ /* 0x0022a4000800017f */
[----:B--2---:R-:W-:Y:S05]  /*8250*/  @!P0 NANOSLEEP.SYNCS 0x989680 ;  /* 0x009896800000895d */ /* 0x004fea0003900000 */
[----:B------:R-:W2:Y:S02]  /*8260*/  @!P0 SYNCS.PHASECHK.TRANS64 P0, [R3+URZ], R0 ;  /* 0x00000000030085a7 */ /* 0x000ea4000800007f */
[----:B--2---:R-:W-:Y:S05]  /*8270*/  @!P0 BRA `(.L_x_147) ;  /* 0xfffffffc00f08947 */ /* 0x004fea000383ffff */
.L_x_132:
[----:B------:R-:W-:Y:S05]  /*8280*/  BSYNC B0 ;  /* 0x0000000000007941 */ /* 0x000fea0003800000 */
.L_x_131:
[----:B------:R-:W-:Y:S05]  /*8290*/  EXIT ;  /* 0x000000000000794d */ /* 0x000fea0003800000 */
.L_x_16:
[----:B0-----:R-:W-:-:S04]  /*82a0*/  IMAD.U32 R0, RZ, RZ, UR50 ;  /* 0x00000032ff007e24 */ /* 0x001fc8000f8e00ff */
[----:B------:R0:W1:Y:S03]  /*82b0*/  SYNCS.PHASECHK.TRANS64.TRYWAIT P0, [R0+URZ], R3 ;  /* 0x00000003000075a7 */ /* 0x000066000800017f */
[----:B-1----:R-:W-:Y:S05]  /*82c0*/  @!P0 NANOSLEEP.SYNCS 0x989680 ;  /* 0x009896800000895d */ /* 0x002fea0003900000 */
[----:B------:R-:W1:Y:S02]  /*82d0*/  @!P0 SYNCS.PHASECHK.TRANS64 P0, [R0+URZ], R3 ;  /* 0x00000003000085a7 */ /* 0x000e64000800007f */
[----:B-1----:R-:W-:Y:S05]  /*82e0*/  @!P0 BRA `(.L_x_16) ;  /* 0xfffffffc00ec8947 */ /* 0x002fea000383ffff */
[----:B------:R-:W-:Y:S05]  /*82f0*/  BRA `(.L_x_148) ;  /* 0xffffff9000e87947 */ /* 0x000fea000383ffff */
.L_x_20:
[----:B------:R-:W-:Y:S01]  /*8300*/  CS2R R12, SRZ ;  /* 0x00000000000c7805 */ /* 0x000fe2000001ff00 */
[----:B------:R-:W-:Y:S02]  /*8310*/  IMAD.MOV.U32 R11, RZ, RZ, 0x1f ;  /* 0x0000001fff0b7424 */ /* 0x000fe400078e00ff */
[----:B------:R-:W-:-:S07]  /*8320*/  IMAD.MOV.U32 R15, RZ, RZ, -0x1 ;  /* 0xffffffffff0f7424 */ /* 0x000fce00078e00ff */
[----:B-----5:R-:W-:Y:S05]  /*8330*/  WARPSYNC.COLLECTIVE R15, `(.L_x_149) ;  /* 0x000000000f087348 */ /* 0x020fea0003c00000 */
[----:B------:R0:W1:Y:S02]  /*8340*/  SHFL.IDX P6, R14, R13, R12, R11 ;  /* 0x0000000c0d0e7389 */ /* 0x00006400000c000b */
[----:B01---5:R-:W-:Y:S01]  /*8350*/  ENDCOLLECTIVE ;  /* 0x000000000000791b */ /* 0x023fe20003800000 */
.L_x_149:
[----:B------:R-:W-:Y:S05]  /*8360*/  BRA `(.L_x_150) ;  /* 0xffffff9400bc7947 */ /* 0x000fea000383ffff */
.L_x_24:
[----:B-1----:R1:W2:Y:S02]  /*8370*/  SYNCS.PHASECHK.TRANS64.TRYWAIT P1, [R3+URZ], R0 ;  /* 0x00000000030075a7 */ /* 0x0022a4000802017f */
[----:B--2---:R-:W-:Y:S05]  /*8380*/  @!P1 NANOSLEEP.SYNCS 0x989680 ;  /* 0x009896800000995d */ /* 0x004fea0003900000 */
[----:B------:R-:W2:Y:S02]  /*8390*/  @!P1 SYNCS.PHASECHK.TRANS64 P1, [R3+URZ], R0 ;  /* 0x00000000030095a7 */ /* 0x000ea4000802007f */
[----:B--2---:R-:W-:Y:S05]  /*83a0*/  @!P1 BRA `(.L_x_24) ;  /* 0xfffffffc00f09947 */ /* 0x004fea000383ffff */
[----:B------:R-:W-:Y:S05]  /*83b0*/  BRA `(.L_x_23) ;  /* 0xffffff9400d87947 */ /* 0x000fea000383ffff */
.L_x_29:
[----:B0-----:R0:W1:Y:S02]  /*83c0*/  SYNCS.PHASECHK.TRANS64.TRYWAIT P1, [R3+URZ], R82 ;  /* 0x00000052030075a7 */ /* 0x001064000802017f */
[----:B-1----:R-:W-:Y:S05]  /*83d0*/  @!P1 NANOSLEEP.SYNCS 0x989680 ;  /* 0x009896800000995d */ /* 0x002fea0003900000 */
[----:B------:R-:W1:Y:S02]  /*83e0*/  @!P1 SYNCS.PHASECHK.TRANS64 P1, [R3+URZ], R82 ;  /* 0x00000052030095a7 */ /* 0x000e64000802007f */
[----:B-1----:R-:W-:Y:S05]  /*83f0*/  @!P1 BRA `(.L_x_29) ;  /* 0xfffffffc00f09947 */ /* 0x002fea000383ffff */
[----:B------:R-:W-:Y:S05]  /*8400*/  BRA `(.L_x_28) ;  /* 0xffffffa0005c7947 */ /* 0x000fea000383ffff */
.L_x_37:
[----:B0-----:R0:W1:Y:S02]  /*8410*/  SYNCS.PHASECHK.TRANS64.TRYWAIT P1, [R15+URZ], R78 ;  /* 0x0000004e0f0075a7 */ /* 0x001064000802017f */
[----:B-1----:R-:W-:Y:S05]  /*8420*/  @!P1 NANOSLEEP.SYNCS 0x989680 ;  /* 0x009896800000995d */ /* 0x002fea0003900000 */
[----:B------:R-:W1:Y:S02]  /*8430*/  @!P1 SYNCS.PHASECHK.TRANS64 P1, [R15+URZ], R78 ;  /* 0x0000004e0f0095a7 */ /* 0x000e64000802007f */
[----:B-1----:R-:W-:Y:S05]  /*8440*/  @!P1 BRA `(.L_x_37) ;  /* 0xfffffffc00f09947 */ /* 0x002fea000383ffff */
[----:B------:R-:W-:Y:S05]  /*8450*/  BRA `(.L_x_36) ;  /* 0xffffffa800f47947 */ /* 0x000fea000383ffff */
.L_x_43:
[----:B-1----:R-:W-:-:S04]  /*8460*/  IMAD.U32 R0, RZ, RZ, UR50 ;  /* 0x00000032ff007e24 */ /* 0x002fc8000f8e00ff */
[----:B------:R1:W2:Y:S03]  /*8470*/  SYNCS.PHASECHK.TRANS64.TRYWAIT P0, [R0+URZ+0x10], R3 ;  /* 0x00001003000075a7 */ /* 0x0002a6000800017f */
[----:B--2---:R-:W-:Y:S05]  /*8480*/  @!P0 NANOSLEEP.SYNCS 0x989680 ;  /* 0x009896800000895d */ /* 0x004fea0003900000 */
[----:B------:R-:W2:Y:S02]  /*8490*/  @!P0 SYNCS.PHASECHK.TRANS64 P0, [R0+URZ+0x10], R3 ;  /* 0x00001003000085a7 */ /* 0x000ea4000800007f */
[----:B--2---:R-:W-:Y:S05]  /*84a0*/  @!P0 BRA `(.L_x_43) ;  /* 0xfffffffc00ec8947 */ /* 0x004fea000383ffff */
[----:B------:R-:W-:Y:S05]  /*84b0*/  BRA `(.L_x_151) ;  /* 0xffffffb400f07947 */ /* 0x000fea000383ffff */
.L_x_116:
[----:B------:R-:W-:Y:S01]  /*84c0*/  BSSY B0, `(.L_x_152) ;  /* 0x0000006000007945 */ /* 0x000fe20003800000 */
[----:B------:R-:W-:-:S07]  /*84d0*/  IMAD.MOV.U32 R15, RZ, RZ, -0x1 ;  /* 0xffffffffff0f7424 */ /* 0x000fce00078e00ff */
[----:B-----5:R-:W-:Y:S05]  /*84e0*/  WARPSYNC.COLLECTIVE R15, `(.L_x_153) ;  /* 0x000000000f0c7348 */ /* 0x020fea0003c00000 */
[----:B------:R-:W-:Y:S02]  /*84f0*/  ELECT P6, UR62, PT ;  /* 0x00000000003e782f */ /* 0x000fe400038c0000 */
[----:B------:R-:W-:Y:S01]  /*8500*/  MOV R14, UR62 ;  /* 0x0000003e000e7c02 */ /* 0x000fe20008000f00 */
[----:B-----5:R-:W-:Y:S10]  /*8510*/  ENDCOLLECTIVE ;  /* 0x000000000000791b */ /* 0x020ff40003800000 */
.L_x_153:
[----:B------:R-:W-:Y:S05]  /*8520*/  BSYNC B0 ;  /* 0x0000000000007941 */ /* 0x000fea0003800000 */
.L_x_152:
[----:B------:R-:W-:Y:S05]  /*8530*/  BRA `(.L_x_154) ;  /* 0xffffffe400d47947 */ /* 0x000fea000383ffff */
.L_x_121:
[----:B0-----:R0:W2:Y:S02]  /*8540*/  SYNCS.PHASECHK.TRANS64.TRYWAIT P0, [R6+URZ+0x70], R3 ;  /* 0x00007003060075a7 */ /* 0x0010a4000800017f */
[----:B--2---:R-:W-:Y:S05]  /*8550*/  @!P0 NANOSLEEP.SYNCS 0x989680 ;  /* 0x009896800000895d */ /* 0x004fea0003900000 */
[----:B------:R-:W2:Y:S02]  /*8560*/  @!P0 SYNCS.PHASECHK.TRANS64 P0, [R6+URZ+0x70], R3 ;  /* 0x00007003060085a7 */ /* 0x000ea4000800007f */
[----:B--2---:R-:W-:Y:S05]  /*8570*/  @!P0 BRA `(.L_x_121) ;  /* 0xfffffffc00f08947 */ /* 0x004fea000383ffff */
[----:B------:R-:W-:Y:S05]  /*8580*/  BRA `(.L_x_155) ;  /* 0xffffffe800a87947 */ /* 0x000fea000383ffff */
.L_x_130:
[----:B------:R-:W-:Y:S01]  /*8590*/  BSSY B0, `(.L_x_156) ;  /* 0x0000006000007945 */ /* 0x000fe20003800000 */
[----:B------:R-:W-:-:S07]  /*85a0*/  IMAD.MOV.U32 R15, RZ, RZ, -0x1 ;  /* 0xffffffffff0f7424 */ /* 0x000fce00078e00ff */
[----:B-----5:R-:W-:Y:S05]  /*85b0*/  WARPSYNC.COLLECTIVE R15, `(.L_x_157) ;  /* 0x000000000f0c7348 */ /* 0x020fea0003c00000 */
[----:B------:R-:W-:Y:S02]  /*85c0*/  ELECT P6, UR62, PT ;  /* 0x00000000003e782f */ /* 0x000fe400038c0000 */
[----:B------:R-:W-:Y:S01]  /*85d0*/  MOV R14, UR62 ;  /* 0x0000003e000e7c02 */ /* 0x000fe20008000f00 */
[----:B-----5:R-:W-:Y:S10]  /*85e0*/  ENDCOLLECTIVE ;  /* 0x000000000000791b */ /* 0x020ff40003800000 */
.L_x_157:
[----:B------:R-:W-:Y:S05]  /*85f0*/  BSYNC B0 ;  /* 0x0000000000007941 */ /* 0x000fea0003800000 */
.L_x_156:
[----:B------:R-:W-:Y:S05]  /*8600*/  BRA `(.L_x_158) ;  /* 0xfffffff400047947 */ /* 0x000fea000383ffff */
.L_x_134:
[----:B0-----:R0:W1:Y:S02]  /*8610*/  SYNCS.PHASECHK.TRANS64.TRYWAIT P0, [R5+URZ], R2 ;  /* 0x00000002050075a7 */ /* 0x001064000800017f */
[----:B-1----:R-:W-:Y:S05]  /*8620*/  @!P0 NANOSLEEP.SYNCS 0x989680 ;  /* 0x009896800000895d */ /* 0x002fea0003900000 */
[----:B------:R-:W1:Y:S02]  /*8630*/  @!P0 SYNCS.PHASECHK.TRANS64 P0, [R5+URZ], R2 ;  /* 0x00000002050085a7 */ /* 0x000e64000800007f */
[----:B-1----:R-:W-:Y:S05]  /*8640*/  @!P0 BRA `(.L_x_134) ;  /* 0xfffffffc00f08947 */ /* 0x002fea000383ffff */
[----:B------:R-:W-:Y:S05]  /*8650*/  BRA `(.L_x_159) ;  /* 0xfffffff400487947 */ /* 0x000fea000383ffff */
.L_x_135:
[----:B0-----:R0:W1:Y:S02]  /*8660*/  SYNCS.PHASECHK.TRANS64.TRYWAIT P0, [R7+URZ], R4 ;  /* 0x00000004070075a7 */ /* 0x001064000800017f */
[----:B-1----:R-:W-:Y:S05]  /*8670*/  @!P0 NANOSLEEP.SYNCS 0x989680 ;  /* 0x009896800000895d */ /* 0x002fea0003900000 */
[----:B------:R-:W1:Y:S02]  /*8680*/  @!P0 SYNCS.PHASECHK.TRANS64 P0, [R7+URZ], R4 ;  /* 0x00000004070085a7 */ /* 0x000e64000800007f */
[----:B-1----:R-:W-:Y:S05]  /*8690*/  @!P0 BRA `(.L_x_135) ;  /* 0xfffffffc00f08947 */ /* 0x002fea000383ffff */
[----:B------:R-:W-:Y:S05]  /*86a0*/  BRA `(.L_x_160) ;  /* 0xfffffff400587947 */ /* 0x000fea000383ffff */
.L_x_136:
[----:B0-----:R0:W1:Y:S02]  /*86b0*/  SYNCS.PHASECHK.TRANS64.TRYWAIT P0, [R6+URZ], R5 ;  /* 0x00000005060075a7 */ /* 0x001064000800017f */
[----:B-1----:R-:W-:Y:S05]  /*86c0*/  @!P0 NANOSLEEP.SYNCS 0x989680 ;  /* 0x009896800000895d */ /* 0x002fea0003900000 */
[----:B------:R-:W1:Y:S02]  /*86d0*/  @!P0 SYNCS.PHASECHK.TRANS64 P0, [R6+URZ], R5 ;  /* 0x00000005060085a7 */ /* 0x000e64000800007f */
[----:B-1----:R-:W-:Y:S05]  /*86e0*/  @!P0 BRA `(.L_x_136) ;  /* 0xfffffffc00f08947 */ /* 0x002fea000383ffff */
[----:B------:R-:W-:Y:S05]  /*86f0*/  BRA `(.L_x_161) ;  /* 0xfffffff400687947 */ /* 0x000fea000383ffff */
.L_x_137:
[----:B0-----:R0:W1:Y:S02]  /*8700*/  SYNCS.PHASECHK.TRANS64.TRYWAIT P0, [R9+URZ], R4 ;  /* 0x00000004090075a7 */ /* 0x001064000800017f */
[----:B-1----:R-:W-:Y:S05]  /*8710*/  @!P0 NANOSLEEP.SYNCS 0x989680 ;  /* 0x009896800000895d */ /* 0x002fea0003900000 */
[----:B------:R-:W1:Y:S02]  /*8720*/  @!P0 SYNCS.PHASECHK.TRANS64 P0, [R9+URZ], R4 ;  /* 0x00000004090085a7 */ /* 0x000e64000800007f */
[----:B-1----:R-:W-:Y:S05]  /*8730*/  @!P0 BRA `(.L_x_137) ;  /* 0xfffffffc00f08947 */ /* 0x002fea000383ffff */
[----:B------:R-:W-:Y:S05]  /*8740*/  BRA `(.L_x_162) ;  /* 0xfffffff400787947 */ /* 0x000fea000383ffff */
.L_x_138:
[----:B0-----:R0:W1:Y:S02]  /*8750*/  SYNCS.PHASECHK.TRANS64.TRYWAIT P0, [R6+URZ], R5 ;  /* 0x00000005060075a7 */ /* 0x001064000800017f */
[----:B-1----:R-:W-:Y:S05]  /*8760*/  @!P0 NANOSLEEP.SYNCS 0x989680 ;  /* 0x009896800000895d */ /* 0x002fea0003900000 */
[----:B------:R-:W1:Y:S02]  /*8770*/  @!P0 SYNCS.PHASECHK.TRANS64 P0, [R6+URZ], R5 ;  /* 0x00000005060085a7 */ /* 0x000e64000800007f */
[----:B-1----:R-:W-:Y:S05]  /*8780*/  @!P0 BRA `(.L_x_138) ;  /* 0xfffffffc00f08947 */ /* 0x002fea000383ffff */
[----:B------:R-:W-:Y:S05]  /*8790*/  BRA `(.L_x_163) ;  /* 0xfffffff400887947 */ /* 0x000fea000383ffff */
.L_x_139:
[----:B0-----:R0:W1:Y:S02]  /*87a0*/  SYNCS.PHASECHK.TRANS64.TRYWAIT P0, [R9+URZ], R4 ;  /* 0x00000004090075a7 */ /* 0x001064000800017f */
[----:B-1----:R-:W-:Y:S05]  /*87b0*/  @!P0 NANOSLEEP.SYNCS 0x989680 ;  /* 0x009896800000895d */ /* 0x002fea0003900000 */
[----:B------:R-:W1:Y:S02]  /*87c0*/  @!P0 SYNCS.PHASECHK.TRANS64 P0, [R9+URZ], R4 ;  /* 0x00000004090085a7 */ /* 0x000e64000800007f */
[----:B-1----:R-:W-:Y:S05]  /*87d0*/  @!P0 BRA `(.L_x_139) ;  /* 0xfffffffc00f08947 */ /* 0x002fea000383ffff */
[----:B------:R-:W-:Y:S05]  /*87e0*/  BRA `(.L_x_164) ;  /* 0xfffffff400987947 */ /* 0x000fea000383ffff */
.L_x_140:
[----:B0-----:R0:W1:Y:S02]  /*87f0*/  SYNCS.PHASECHK.TRANS64.TRYWAIT P0, [R6+URZ], R5 ;  /* 0x00000005060075a7 */ /* 0x001064000800017f */
[----:B-1----:R-:W-:Y:S05]  /*8800*/  @!P0 NANOSLEEP.SYNCS 0x989680 ;  /* 0x009896800000895d */ /* 0x002fea0003900000 */
[----:B------:R-:W1:Y:S02]  /*8810*/  @!P0 SYNCS.PHASECHK.TRANS64 P0, [R6+URZ], R5 ;  /* 0x00000005060085a7 */ /* 0x000e64000800007f */
[----:B-1----:R-:W-:Y:S05]  /*8820*/  @!P0 BRA `(.L_x_140) ;  /* 0xfffffffc00f08947 */ /* 0x002fea000383ffff */
[----:B------:R-:W-:Y:S05]  /*8830*/  BRA `(.L_x_165) ;  /* 0xfffffff400a87947 */ /* 0x000fea000383ffff */
.L_x_141:
[----:B0-----:R0:W1:Y:S02]  /*8840*/  SYNCS.PHASECHK.TRANS64.TRYWAIT P0, [R9+URZ], R4 ;  /* 0x00000004090075a7 */ /* 0x001064000800017f */
[----:B-1----:R-:W-:Y:S05]  /*8850*/  @!P0 NANOSLEEP.SYNCS 0x989680 ;  /* 0x009896800000895d */ /* 0x002fea0003900000 */
[----:B------:R-:W1:Y:S02]  /*8860*/  @!P0 SYNCS.PHASECHK.TRANS64 P0, [R9+URZ], R4 ;  /* 0x00000004090085a7 */ /* 0x000e64000800007f */
[----:B-1----:R-:W-:Y:S05]  /*8870*/  @!P0 BRA `(.L_x_141) ;  /* 0xfffffffc00f08947 */ /* 0x002fea000383ffff */
[----:B------:R-:W-:Y:S05]  /*8880*/  BRA `(.L_x_166) ;  /* 0xfffffff400b87947 */ /* 0x000fea000383ffff */
.L_x_142:
[----:B0-----:R0:W1:Y:S02]  /*8890*/  SYNCS.PHASECHK.TRANS64.TRYWAIT P0, [R6+URZ], R5 ;  /* 0x00000005060075a7 */ /* 0x001064000800017f */
[----:B-1----:R-:W-:Y:S05]  /*88a0*/  @!P0 NANOSLEEP.SYNCS 0x989680 ;  /* 0x009896800000895d */ /* 0x002fea0003900000 */
[----:B------:R-:W1:Y:S02]  /*88b0*/  @!P0 SYNCS.PHASECHK.TRANS64 P0, [R6+URZ], R5 ;  /* 0x00000005060085a7 */ /* 0x000e64000800007f */
[----:B-1----:R-:W-:Y:S05]  /*88c0*/  @!P0 BRA `(.L_x_142) ;  /* 0xfffffffc00f08947 */ /* 0x002fea000383ffff */
[----:B------:R-:W-:Y:S05]  /*88d0*/  BRA `(.L_x_167) ;  /* 0xfffffff400c87947 */ /* 0x000fea000383ffff */
.L_x_143:
[----:B0-----:R0:W1:Y:S02]  /*88e0*/  SYNCS.PHASECHK.TRANS64.TRYWAIT P0, [R9+URZ], R4 ;  /* 0x00000004090075a7 */ /* 0x001064000800017f */
[----:B-1----:R-:W-:Y:S05]  /*88f0*/  @!P0 NANOSLEEP.SYNCS 0x989680 ;  /* 0x009896800000895d */ /* 0x002fea0003900000 */
[----:B------:R-:W1:Y:S02]  /*8900*/  @!P0 SYNCS.PHASECHK.TRANS64 P0, [R9+URZ], R4 ;  /* 0x00000004090085a7 */ /* 0x000e64000800007f */
[----:B-1----:R-:W-:Y:S05]  /*8910*/  @!P0 BRA `(.L_x_143) ;  /* 0xfffffffc00f08947 */ /* 0x002fea000383ffff */
[----:B------:R-:W-:Y:S05]  /*8920*/  BRA `(.L_x_168) ;  /* 0xfffffff400d87947 */ /* 0x000fea000383ffff */
.L_x_144:
[----:B0-----:R0:W1:Y:S02]  /*8930*/  SYNCS.PHASECHK.TRANS64.TRYWAIT P0, [R6+URZ], R5 ;  /* 0x00000005060075a7 */ /* 0x001064000800017f */
[----:B-1----:R-:W-:Y:S05]  /*8940*/  @!P0 NANOSLEEP.SYNCS 0x989680 ;  /* 0x009896800000895d */ /* 0x002fea0003900000 */
[----:B------:R-:W1:Y:S02]  /*8950*/  @!P0 SYNCS.PHASECHK.TRANS64 P0, [R6+URZ], R5 ;  /* 0x00000005060085a7 */ /* 0x000e64000800007f */
[----:B-1----:R-:W-:Y:S05]  /*8960*/  @!P0 BRA `(.L_x_144) ;  /* 0xfffffffc00f08947 */ /* 0x002fea000383ffff */
[----:B------:R-:W-:Y:S05]  /*8970*/  BRA `(.L_x_169) ;  /* 0xfffffff400e87947 */ /* 0x000fea000383ffff */
.L_x_145:
[----:B0-----:R0:W1:Y:S02]  /*8980*/  SYNCS.PHASECHK.TRANS64.TRYWAIT P0, [R9+URZ], R4 ;  /* 0x00000004090075a7 */ /* 0x001064000800017f */
[----:B-1----:R-:W-:Y:S05]  /*8990*/  @!P0 NANOSLEEP.SYNCS 0x989680 ;  /* 0x009896800000895d */ /* 0x002fea0003900000 */
[----:B------:R-:W1:Y:S02]  /*89a0*/  @!P0 SYNCS.PHASECHK.TRANS64 P0, [R9+URZ], R4 ;  /* 0x00000004090085a7 */ /* 0x000e64000800007f */
[----:B-1----:R-:W-:Y:S05]  /*89b0*/  @!P0 BRA `(.L_x_145) ;  /* 0xfffffffc00f08947 */ /* 0x002fea000383ffff */
[----:B------:R-:W-:Y:S05]  /*89c0*/  BRA `(.L_x_170) ;  /* 0xfffffff400f87947 */ /* 0x000fea000383ffff */
.L_x_146:
[----:B0-----:R0:W1:Y:S02]  /*89d0*/  SYNCS.PHASECHK.TRANS64.TRYWAIT P0, [R6+URZ], R5 ;  /* 0x00000005060075a7 */ /* 0x001064000800017f */
[----:B-1----:R-:W-:Y:S05]  /*89e0*/  @!P0 NANOSLEEP.SYNCS 0x989680 ;  /* 0x009896800000895d */ /* 0x002fea0003900000 */
[----:B------:R-:W1:Y:S02]  /*89f0*/  @!P0 SYNCS.PHASECHK.TRANS64 P0, [R6+URZ], R5 ;  /* 0x00000005060085a7 */ /* 0x000e64000800007f */
[----:B-1----:R-:W-:Y:S05]  /*8a00*/  @!P0 BRA `(.L_x_146) ;  /* 0xfffffffc00f08947 */ /* 0x002fea000383ffff */
[----:B------:R-:W-:Y:S05]  /*8a10*/  BRA `(.L_x_171) ;  /* 0xfffffff800007947 */ /* 0x000fea000383ffff */
.L_x_172:
[----:B------:R-:W-:-:S00]  /*8a20*/  BRA `(.L_x_172) ;  /* 0xfffffffc00fc7947 */ /* 0x000fc0000383ffff */
[----:B------:R-:W-:-:S00]  /*8a30*/  NOP ;  /* 0x0000000000007918 */ /* 0x000fc00000000000 */
        /* <DEDUP_REMOVED lines=12> */
.L_x_173:


//--------------------- .nv.global.init           --------------------------
	.section	.nv.global.init,"aw",@progbits
.nv.global.init:
	.type		$str$24,@object
	.size		$str$24,($str$25 - $str$24)
$str$24:
        /*0000*/ 	.byte	0x28, 0x61, 0x64, 0x64, 0x72, 0x65, 0x73, 0x73, 0x20, 0x26, 0x20, 0x6d, 0x61, 0x73, 0x6b, 0x29
        /*0010*/ 	.byte	0x20, 0x3d, 0x3d, 0x20, 0x30, 0x00
	.type		$str$25,@object
	.size		$str$25,(__unnamed_1 - $str$25)
$str$25:
        /*0016*/ 	.byte	0x2f, 0x74, 0x6d, 0x70, 0x2f, 0x63, 0x75, 0x74, 0x6c, 0x61, 0x73, 0x73, 0x5f, 0x73, 0x77, 0x65
        /*0026*/ 	.byte	0x65, 0x70, 0x5f, 0x73, 0x72, 0x63, 0x2f, 0x69, 0x6e, 0x63, 0x6c, 0x75, 0x64, 0x65, 0x2f, 0x63
        /*0036*/ 	.byte	0x75, 0x74, 0x65, 0x2f, 0x70, 0x6f, 0x69, 0x6e, 0x74, 0x65, 0x72, 0x5f, 0x66, 0x6c, 0x61, 0x67
        /*0046*/ 	.byte	0x67, 0x65, 0x64, 0x2e, 0x68, 0x70, 0x70, 0x00
	.type		__unnamed_1,@object
	.size		__unnamed_1,(__unnamed_2 - __unnamed_1)
__unnamed_1:
        /*004e*/ 	.byte	0x61, 0x75, 0x74, 0x6f, 0x20, 0x63, 0x75, 0x74, 0x65, 0x3a, 0x3a, 0x61, 0x73, 0x5f, 0x70, 0x6f
        /* <DEDUP_REMOVED lines=28> */
        /*021e*/ 	.byte	0x00
	.type		__unnamed_2,@object
	.size		__unnamed_2,(.L_1 - __unnamed_2)
__unnamed_2:
        /* <DEDUP_REMOVED lines=29> */
        /*03ef*/ 	.byte	0x26, 0x5d, 0x00
.L_1:


//--------------------- .nv.shared._ZN7cutlass13device_kernelINS_4gemm6kernel13GemmUniversalIN4cute5tupleIJiiiiEEENS1_10collective13CollectiveMmaINS1_39MainloopSm90TmaGmmaRmemAWarpSpecializedILi14ENS5_IJNS4_1CILi1EEESB_SB_EEENS1_32KernelTmaWarpSpecializedPingpongEEENS5_IJNSA_ILi64EEESF_NSA_ILi128EEEEEENS_12float_e4m3_tENS5_IJSB_llEEENS_12float_e5m2_tENS5_IJlSB_lEEENS4_8TiledMMAINS4_8MMA_AtomIJNS4_4SM904GMMA30MMA_64x64x32_F32E4M3E5M2_RS_TNILNSP_7ScaleInE1ELSR_1EEEEEENS4_6LayoutISC_NS5_IJNSA_ILi0EEESV_SV_EEEEENS5_IJNS4_10UnderscoreESY_SY_EEEEENS4_13SM90_TMA_LOADENS4_14ComposedLayoutINS4_7SwizzleILi2ELi4ELi3EEENS4_18smem_ptr_flag_bitsILi8EEENSU_INS5_IJSF_NSA_ILi8EEEEEENS5_IJSB_SF_EEEEEEENS4_9Copy_AtomIJNS4_39AutoVectorizingCopyWithAssumedAlignmentILi128EEESI_EEENS4_8identityES11_NS12_INS13_ILi3ELi4ELi3EEES16_NSU_INS5_IJS17_SG_EEENS5_IJSG_SB_EEEEEEEvS1G_EENS_8epilogue10collective6detail29Sm90TmaWarpSpecializedAdapterINS1O_15DefaultEpilogueISI_SL_SL_NS1N_6thread17LinearCombinationISI_Li1EffLNS1S_9ScaleType4KindE0ELNS_15FloatRoundStyleE2ESI_EENS1_15EpilogueDefaultEEEEEvvEEEEvNT_6ParamsE --------------------------
	.section	.nv.shared._ZN7cutlass13device_kernelINS_4gemm6kernel13GemmUniversalIN4cute5tupleIJiiiiEEENS1_10collective13CollectiveMmaINS1_39MainloopSm90TmaGmmaRmemAWarpSpecializedILi14ENS5_IJNS4_1CILi1EEESB_SB_EEENS1_32KernelTmaWarpSpecializedPingpongEEENS5_IJNSA_ILi64EEESF_NSA_ILi128EEEEEENS_12float_e4m3_tENS5_IJSB_llEEENS_12float_e5m2_tENS5_IJlSB_lEEENS4_8TiledMMAINS4_8MMA_AtomIJNS4_4SM904GMMA30MMA_64x64x32_F32E4M3E5M2_RS_TNILNSP_7ScaleInE1ELSR_1EEEEEENS4_6LayoutISC_NS5_IJNSA_ILi0EEESV_SV_EEEEENS5_IJNS4_10UnderscoreESY_SY_EEEEENS4_13SM90_TMA_LOADENS4_14ComposedLayoutINS4_7SwizzleILi2ELi4ELi3EEENS4_18smem_ptr_flag_bitsILi8EEENSU_INS5_IJSF_NSA_ILi8EEEEEENS5_IJSB_SF_EEEEEEENS4_9Copy_AtomIJNS4_39AutoVectorizingCopyWithAssumedAlignmentILi128EEESI_EEENS4_8identityES11_NS12_INS13_ILi3ELi4ELi3EEES16_NSU_INS5_IJS17_SG_EEENS5_IJSG_SB_EEEEEEEvS1G_EENS_8epilogue10collective6detail29Sm90TmaWarpSpecializedAdapterINS1O_15DefaultEpilogueISI_SL_SL_NS1N_6thread17LinearCombinationISI_Li1EffLNS1S_9ScaleType4KindE0ELNS_15FloatRoundStyleE2ESI_EENS1_15EpilogueDefaultEEEEEvvEEEEvNT_6ParamsE,"aw",@nobits
	.sectionflags	@""
	.align	16
	.zero		1024


//--------------------- .nv.shared.reserved.0     --------------------------
	.section	.nv.shared.reserved.0,"aw",@nobits
	.weak		__nv_reservedSMEM_offset_0_alias
	.size		__nv_reservedSMEM_offset_0_alias, 0, 0
	.other		__nv_reservedSMEM_offset_0_alias,@"STO_CUDA_RESERVED_SHARED STV_DEFAULT"
__nv_reservedSMEM_offset_0_alias:
	.zero		0


//--------------------- .nv.global                --------------------------
	.section	.nv.global,"aw",@nobits
.nv.global:
	.type		_ZN40_INTERNAL_bd6d78ec_4_k_cu_adc4ea79_236494cute1_E,@object
	.size		_ZN40_INTERNAL_bd6d78ec_4_k_cu_adc4ea79_236494cute1_E,(_ZN40_INTERNAL_bd6d78ec_4_k_cu_adc4ea79_236494cuda3std3__45__cpo6cbeginE - _ZN40_INTERNAL_bd6d78ec_4_k_cu_adc4ea79_236494cute1_E)
_ZN40_INTERNAL_bd6d78ec_4_k_cu_adc4ea79_236494cute1_E:
	.zero		1
	.type		_ZN40_INTERNAL_bd6d78ec_4_k_cu_adc4ea79_236494cuda3std3__45__cpo6cbeginE,@object
	.size		_ZN40_INTERNAL_bd6d78ec_4_k_cu_adc4ea79_236494cuda3std3__45__cpo6cbeginE,(_ZN40_INTERNAL_bd6d78ec_4_k_cu_adc4ea79_236494cuda3std3__48in_placeE - _ZN40_INTERNAL_bd6d78ec_4_k_cu_adc4ea79_236494cuda3std3__45__cpo6cbeginE)
_ZN40_INTERNAL_bd6d78ec_4_k_cu_adc4ea79_236494cuda3std3__45__cpo6cbeginE:
	.zero		1
	.type		_ZN40_INTERNAL_bd6d78ec_4_k_cu_adc4ea79_236494cuda3std3__48in_placeE,@object
	.size		_ZN40_INTERNAL_bd6d78ec_4_k_cu_adc4ea79_236494cuda3std3__48in_placeE,(_ZN40_INTERNAL_bd6d78ec_4_k_cu_adc4ea79_236494cuda3std6ranges3__45__cpo9iter_moveE - _ZN40_INTERNAL_bd6d78ec_4_k_cu_adc4ea79_236494cuda3std3__48in_placeE)
_ZN40_INTERNAL_bd6d78ec_4_k_cu_adc4ea79_236494cuda3std3__48in_placeE:
	.zero		1
	.type		_ZN40_INTERNAL_bd6d78ec_4_k_cu_adc4ea79_236494cuda3std6ranges3__45__cpo9iter_moveE,@object
	.size		_ZN40_INTERNAL_bd6d78ec_4_k_cu_adc4ea79_236494cuda3std6ranges3__45__cpo9iter_moveE,(_ZN40_INTERNAL_bd6d78ec_4_k_cu_adc4ea79_236494cuda3std3__45__cpo5beginE - _ZN40_INTERNAL_bd6d78ec_4_k_cu_adc4ea79_236494cuda3std6ranges3__45__cpo9iter_moveE)
_ZN40_INTERNAL_bd6d78ec_4_k_cu_adc4ea79_236494cuda3std6ranges3__45__cpo9iter_moveE:
	.zero		1
	.type		_ZN40_INTERNAL_bd6d78ec_4_k_cu_adc4ea79_236494cuda3std3__45__cpo5beginE,@object
	.size		_ZN40_INTERNAL_bd6d78ec_4_k_cu_adc4ea79_236494cuda3std3__45__cpo5beginE,(_ZN40_INTERNAL_bd6d78ec_4_k_cu_adc4ea79_236494cuda3std3__442_GLOBAL__N__bd6d78ec_4_k_cu_adc4ea79_236496ignoreE - _ZN40_INTERNAL_bd6d78ec_4_k_cu_adc4ea79_236494cuda3std3__45__cpo5beginE)
_ZN40_INTERNAL_bd6d78ec_4_k_cu_adc4ea79_236494cuda3std3__45__cpo5beginE:
	.zero		1
	.type		_ZN40_INTERNAL_bd6d78ec_4_k_cu_adc4ea79_236494cuda3std3__442_GLOBAL__N__bd6d78ec_4_k_cu_adc4ea79_236496ignoreE,@object
	.size		_ZN40_INTERNAL_bd6d78ec_4_k_cu_adc4ea79_236494cuda3std3__442_GLOBAL__N__bd6d78ec_4_k_cu_adc4ea79_236496ignoreE,(_ZN40_INTERNAL_bd6d78ec_4_k_cu_adc4ea79_236494cute7productE - _ZN40_INTERNAL_bd6d78ec_4_k_cu_adc4ea79_236494cuda3std3__442_GLOBAL__N__bd6d78ec_4_k_cu_adc4ea79_236496ignoreE)
_ZN40_INTERNAL_bd6d78ec_4_k_cu_adc4ea79_236494cuda3std3__442_GLOBAL__N__bd6d78ec_4_k_cu_adc4ea79_236496ignoreE:
	.zero		1
	.type		_ZN40_INTERNAL_bd6d78ec_4_k_cu_adc4ea79_236494cute7productE,@object
	.size		_ZN40_INTERNAL_bd6d78ec_4_k_cu_adc4ea79_236494cute7productE,(_ZN40_INTERNAL_bd6d78ec_4_k_cu_adc4ea79_236494cuda3std3__45__cpo3endE - _ZN40_INTERNAL_bd6d78ec_4_k_cu_adc4ea79_236494cute7productE)
_ZN40_INTERNAL_bd6d78ec_4_k_cu_adc4ea79_236494cute7productE:
	.zero		1
	.type		_ZN40_INTERNAL_bd6d78ec_4_k_cu_adc4ea79_236494cuda3std3__45__cpo3endE,@object
	.size		_ZN40_INTERNAL_bd6d78ec_4_k_cu_adc4ea79_236494cuda3std3__45__cpo3endE,(_ZN40_INTERNAL_bd6d78ec_4_k_cu_adc4ea79_236494cuda3std3__419piecewise_constructE - _ZN40_INTERNAL_bd6d78ec_4_k_cu_adc4ea79_236494cuda3std3__45__cpo3endE)
_ZN40_INTERNAL_bd6d78ec_4_k_cu_adc4ea79_236494cuda3std3__45__cpo3endE:
	.zero		1
	.type		_ZN40_INTERNAL_bd6d78ec_4_k_cu_adc4ea79_236494cuda3std3__419piecewise_constructE,@object
	.size		_ZN40_INTERNAL_bd6d78ec_4_k_cu_adc4ea79_236494cuda3std3__419piecewise_constructE,(_ZN40_INTERNAL_bd6d78ec_4_k_cu_adc4ea79_236494cuda3std3__45__cpo4cendE - _ZN40_INTERNAL_bd6d78ec_4_k_cu_adc4ea79_236494cuda3std3__419piecewise_constructE)
_ZN40_INTERNAL_bd6d78ec_4_k_cu_adc4ea79_236494cuda3std3__419piecewise_constructE:
	.zero		1
	.type		_ZN40_INTERNAL_bd6d78ec_4_k_cu_adc4ea79_236494cuda3std3__45__cpo4cendE,@object
	.size		_ZN40_INTERNAL_bd6d78ec_4_k_cu_adc4ea79_236494cuda3std3__45__cpo4cendE,(_ZN40_INTERNAL_bd6d78ec_4_k_cu_adc4ea79_236494cuda3std6ranges3__45__cpo4swapE - _ZN40_INTERNAL_bd6d78ec_4_k_cu_adc4ea79_236494cuda3std3__45__cpo4cendE)
_ZN40_INTERNAL_bd6d78ec_4_k_cu_adc4ea79_236494cuda3std3__45__cpo4cendE:
	.zero		1
	.type		_ZN40_INTERNAL_bd6d78ec_4_k_cu_adc4ea79_236494cuda3std6ranges3__45__cpo4swapE,@object
	.size		_ZN40_INTERNAL_bd6d78ec_4_k_cu_adc4ea79_236494cuda3std6ranges3__45__cpo4swapE,(.L_9 - _ZN40_INTERNAL_bd6d78ec_4_k_cu_adc4ea79_236494cuda3std6ranges3__45__cpo4swapE)
_ZN40_INTERNAL_bd6d78ec_4_k_cu_adc4ea79_236494cuda3std6ranges3__45__cpo4swapE:
	.zero		1
.L_9:


//--------------------- .nv.constant0._ZN7cutlass13device_kernelINS_4gemm6kernel13GemmUniversalIN4cute5tupleIJiiiiEEENS1_10collective13CollectiveMmaINS1_39MainloopSm90TmaGmmaRmemAWarpSpecializedILi14ENS5_IJNS4_1CILi1EEESB_SB_EEENS1_32KernelTmaWarpSpecializedPingpongEEENS5_IJNSA_ILi64EEESF_NSA_ILi128EEEEEENS_12float_e4m3_tENS5_IJSB_llEEENS_12float_e5m2_tENS5_IJlSB_lEEENS4_8TiledMMAINS4_8MMA_AtomIJNS4_4SM904GMMA30MMA_64x64x32_F32E4M3E5M2_RS_TNILNSP_7ScaleInE1ELSR_1EEEEEENS4_6LayoutISC_NS5_IJNSA_ILi0EEESV_SV_EEEEENS5_IJNS4_10UnderscoreESY_SY_EEEEENS4_13SM90_TMA_LOADENS4_14ComposedLayoutINS4_7SwizzleILi2ELi4ELi3EEENS4_18smem_ptr_flag_bitsILi8EEENSU_INS5_IJSF_NSA_ILi8EEEEEENS5_IJSB_SF_EEEEEEENS4_9Copy_AtomIJNS4_39AutoVectorizingCopyWithAssumedAlignmentILi128EEESI_EEENS4_8identityES11_NS12_INS13_ILi3ELi4ELi3EEES16_NSU_INS5_IJS17_SG_EEENS5_IJSG_SB_EEEEEEEvS1G_EENS_8epilogue10collective6detail29Sm90TmaWarpSpecializedAdapterINS1O_15DefaultEpilogueISI_SL_SL_NS1N_6thread17LinearCombinationISI_Li1EffLNS1S_9ScaleType4KindE0ELNS_15FloatRoundStyleE2ESI_EENS1_15EpilogueDefaultEEEEEvvEEEEvNT_6ParamsE --------------------------
	.section	.nv.constant0._ZN7cutlass13device_kernelINS_4gemm6kernel13GemmUniversalIN4cute5tupleIJiiiiEEENS1_10collective13CollectiveMmaINS1_39MainloopSm90TmaGmmaRmemAWarpSpecializedILi14ENS5_IJNS4_1CILi1EEESB_SB_EEENS1_32KernelTmaWarpSpecializedPingpongEEENS5_IJNSA_ILi64EEESF_NSA_ILi128EEEEEENS_12float_e4m3_tENS5_IJSB_llEEENS_12float_e5m2_tENS5_IJlSB_lEEENS4_8TiledMMAINS4_8MMA_AtomIJNS4_4SM904GMMA30MMA_64x64x32_F32E4M3E5M2_RS_TNILNSP_7ScaleInE1ELSR_1EEEEEENS4_6LayoutISC_NS5_IJNSA_ILi0EEESV_SV_EEEEENS5_IJNS4_10UnderscoreESY_SY_EEEEENS4_13SM90_TMA_LOADENS4_14ComposedLayoutINS4_7SwizzleILi2ELi4ELi3EEENS4_18smem_ptr_flag_bitsILi8EEENSU_INS5_IJSF_NSA_ILi8EEEEEENS5_IJSB_SF_EEEEEEENS4_9Copy_AtomIJNS4_39AutoVectorizingCopyWithAssumedAlignmentILi128EEESI_EEENS4_8identityES11_NS12_INS13_ILi3ELi4ELi3EEES16_NSU_INS5_IJS17_SG_EEENS5_IJSG_SB_EEEEEEEvS1G_EENS_8epilogue10collective6detail29Sm90TmaWarpSpecializedAdapterINS1O_15DefaultEpilogueISI_SL_SL_NS1N_6thread17LinearCombinationISI_Li1EffLNS1S_9ScaleType4KindE0ELNS_15FloatRoundStyleE2ESI_EENS1_15EpilogueDefaultEEEEEvvEEEEvNT_6ParamsE,"a",@progbits
	.sectionflags	@""
	.align	4
.nv.constant0._ZN7cutlass13device_kernelINS_4gemm6kernel13GemmUniversalIN4cute5tupleIJiiiiEEENS1_10collective13CollectiveMmaINS1_39MainloopSm90TmaGmmaRmemAWarpSpecializedILi14ENS5_IJNS4_1CILi1EEESB_SB_EEENS1_32KernelTmaWarpSpecializedPingpongEEENS5_IJNSA_ILi64EEESF_NSA_ILi128EEEEEENS_12float_e4m3_tENS5_IJSB_llEEENS_12float_e5m2_tENS5_IJlSB_lEEENS4_8TiledMMAINS4_8MMA_AtomIJNS4_4SM904GMMA30MMA_64x64x32_F32E4M3E5M2_RS_TNILNSP_7ScaleInE1ELSR_1EEEEEENS4_6LayoutISC_NS5_IJNSA_ILi0EEESV_SV_EEEEENS5_IJNS4_10UnderscoreESY_SY_EEEEENS4_13SM90_TMA_LOADENS4_14ComposedLayoutINS4_7SwizzleILi2ELi4ELi3EEENS4_18smem_ptr_flag_bitsILi8EEENSU_INS5_IJSF_NSA_ILi8EEEEEENS5_IJSB_SF_EEEEEEENS4_9Copy_AtomIJNS4_39AutoVectorizingCopyWithAssumedAlignmentILi128EEESI_EEENS4_8identityES11_NS12_INS13_ILi3ELi4ELi3EEES16_NSU_INS5_IJS17_SG_EEENS5_IJSG_SB_EEEEEEEvS1G_EENS_8epilogue10collective6detail29Sm90TmaWarpSpecializedAdapterINS1O_15DefaultEpilogueISI_SL_SL_NS1N_6thread17LinearCombinationISI_Li1EffLNS1S_9ScaleType4KindE0ELNS_15FloatRoundStyleE2ESI_EENS1_15EpilogueDefaultEEEEEvvEEEEvNT_6ParamsE:
	.zero		1664


//--------------------- SYMBOLS --------------------------

	.type		.nv.reservedSmem.offset0,@object
	.size		.nv.reservedSmem.offset0,0x4
	.type		__assertfail,@function
